def matmul_kernel(
    a_ptr,
    b_ptr,
    c_ptr,
    M,
    N,
    K,
    stride_am,
    stride_ak,
    stride_bk,
    stride_bn,
    stride_cm,
    stride_cn,
    BLOCK_M: tl.constexpr,
    BLOCK_N: tl.constexpr,
    BLOCK_K: tl.constexpr,
    GROUP_M: tl.constexpr,
):
    pid = tl.program_id(axis=0)
    num_pid_m = tl.cdiv(M, BLOCK_M)
    num_pid_n = tl.cdiv(N, BLOCK_N)
    num_pid_in_group = GROUP_M * num_pid_n
    group_id = pid // num_pid_in_group
    first_pid_m = group_id * GROUP_M
    group_size_m = min(num_pid_m - first_pid_m, GROUP_M)
    pid_m = first_pid_m + ((pid % num_pid_in_group) % group_size_m)
    pid_n = (pid % num_pid_in_group) // group_size_m

    offs_am = (pid_m * BLOCK_M + tl.arange(0, BLOCK_M)) % M
    offs_bn = (pid_n * BLOCK_N + tl.arange(0, BLOCK_N)) % N
    offs_k = tl.arange(0, BLOCK_K)
    a_ptrs = a_ptr + offs_am[:, None] * stride_am + offs_k[None, :] * stride_ak
    b_ptrs = b_ptr + offs_k[:, None] * stride_bk + offs_bn[None, :] * stride_bn

    acc = tl.zeros((BLOCK_M, BLOCK_N), dtype=tl.float32)
    for kk in range(0, tl.cdiv(K, BLOCK_K)):
        a = tl.load(a_ptrs, mask=offs_k[None, :] < K - kk * BLOCK_K, other=0.0)
        b = tl.load(b_ptrs, mask=offs_k[:, None] < K - kk * BLOCK_K, other=0.0)
        acc = tl.dot(a, b, acc)
        a_ptrs += BLOCK_K * stride_ak
        b_ptrs += BLOCK_K * stride_bk

    c = acc.to(c_ptr.dtype.element_ty)
    offs_cm = pid_m * BLOCK_M + tl.arange(0, BLOCK_M)
    offs_cn = pid_n * BLOCK_N + tl.arange(0, BLOCK_N)
    c_ptrs = c_ptr + offs_cm[:, None] * stride_cm + offs_cn[None, :] * stride_cn
    mask = (offs_cm[:, None] < M) & (offs_cn[None, :] < N)
    tl.store(c_ptrs, c, mask=mask)

# config = {"BLOCK_K": 64, "BLOCK_M": 64, "BLOCK_N": 128, "GROUP_M": 8, "arch": "sm_100", "dtype": "fp32", "num_ctas": 1, "num_stages": 2, "num_warps": 4}
# arch = sm_100


// ===== COMPILED SASS (sm_100a) =====

	.target	sm_100a

	.elftype	@"ET_EXEC"


//--------------------- .note.nv.tkinfo           --------------------------
	.section	.note.nv.tkinfo,"",@"SHT_NOTE"
	.sectionflags	@"SHF_NOTE_NV_TKINFO"
	.tkinfo
        /*0018*/ 	.word	0x00000081
        /*0030*/ 	.string	""
        /*0030*/ 	.string	"ptxas-blackwell"
        /*0030*/ 	.string	"Cuda compilation tools, release 12.9, V12.9.86"
        /*0030*/ 	.string	"Build cuda_12.9.r12.9/compiler.36037853_0"
        /*0030*/ 	.string	"-v  -suppress-debug-info  -lineinfo  -arch sm_100a "



//--------------------- .note.nv.cuver            --------------------------
	.section	.note.nv.cuver,"",@"SHT_NOTE"
	.sectionflags	@"SHF_NOTE_NV_CUVER"
        /*0018*/ 	.short	0x0001
        /*001a*/ 	.short	0x0064
        /*001c*/ 	.short	0x0001
        /*001e*/ 	.short	0x0000
        /*0020*/ 	.short	0x0001
        /*0022*/ 	.short	0x0000


//--------------------- .nv.info                  --------------------------
	.section	.nv.info,"",@"SHT_CUDA_INFO"
	.align	4


	//----- nvinfo : EIATTR_REGCOUNT
	.align		4
        /*0000*/ 	.byte	0x04, 0x2f
        /*0002*/ 	.short	(.L_4 - .L_3)
	.align		4
.L_3:
        /*0004*/ 	.word	index@(matmul_kernel)
        /*0008*/ 	.word	0x000000ff


	//----- nvinfo : EIATTR_FRAME_SIZE
	.align		4
.L_4:
        /*000c*/ 	.byte	0x04, 0x11
        /*000e*/ 	.short	(.L_6 - .L_5)
	.align		4
.L_5:
        /*0010*/ 	.word	index@($__internal_2_$__cuda_sm10x_tcgen05_guardrail_trap_unallocated_columns_being_dealloced)
        /*0014*/ 	.word	0x00000198


	//----- nvinfo : EIATTR_FRAME_SIZE
	.align		4
.L_6:
        /*0018*/ 	.byte	0x04, 0x11
        /*001a*/ 	.short	(.L_8 - .L_7)
	.align		4
.L_7:
        /*001c*/ 	.word	index@($__internal_1_$__cuda_sm10x_tcgen05_guardrail_trap_phase_invalid_during_alloc)
        /*0020*/ 	.word	0x00000198


	//----- nvinfo : EIATTR_FRAME_SIZE
	.align		4
.L_8:
        /*0024*/ 	.byte	0x04, 0x11
        /*0026*/ 	.short	(.L_10 - .L_9)
	.align		4
.L_9:
        /*0028*/ 	.word	index@($__internal_0_$__cuda_sm10x_tcgen05_guardrail_trap_col_being_dealloced_not_returned_by_alloc)
        /*002c*/ 	.word	0x00000198


	//----- nvinfo : EIATTR_FRAME_SIZE
	.align		4
.L_10:
        /*0030*/ 	.byte	0x04, 0x11
        /*0032*/ 	.short	(.L_12 - .L_11)
	.align		4
.L_11:
        /*0034*/ 	.word	index@(matmul_kernel)
        /*0038*/ 	.word	0x00000198


	//----- nvinfo : EIATTR_MIN_STACK_SIZE
	.align		4
.L_12:
        /*003c*/ 	.byte	0x04, 0x12
        /*003e*/ 	.short	(.L_14 - .L_13)
	.align		4
.L_13:
        /*0040*/ 	.word	index@(matmul_kernel)
        /*0044*/ 	.word	0x00000198
.L_14:


//--------------------- .nv.info.matmul_kernel    --------------------------
	.section	.nv.info.matmul_kernel,"",@"SHT_CUDA_INFO"
	.sectionflags	@""
	.align	4


	//----- nvinfo : EIATTR_CUDA_API_VERSION
	.align		4
        /*0000*/ 	.byte	0x04, 0x37
        /*0002*/ 	.short	(.L_16 - .L_15)
.L_15:
        /*0004*/ 	.word	0x00000081


	//----- nvinfo : EIATTR_KPARAM_INFO
	.align		4
.L_16:
        /*0008*/ 	.byte	0x04, 0x17
        /*000a*/ 	.short	(.L_18 - .L_17)
.L_17:
        /*000c*/ 	.word	0x00000000
        /*0010*/ 	.short	0x000d
        /*0012*/ 	.short	0x0048
        /*0014*/ 	.byte	0x00, 0xf4, 0x21, 0x00


	//----- nvinfo : EIATTR_KPARAM_INFO
	.align		4
.L_18:
        /*0018*/ 	.byte	0x04, 0x17
        /*001a*/ 	.short	(.L_20 - .L_19)
.L_19:
        /*001c*/ 	.word	0x00000000
        /*0020*/ 	.short	0x000c
        /*0022*/ 	.short	0x0040
        /*0024*/ 	.byte	0x00, 0xf4, 0x21, 0x00


	//----- nvinfo : EIATTR_KPARAM_INFO
	.align		4
.L_20:
        /*0028*/ 	.byte	0x04, 0x17
        /*002a*/ 	.short	(.L_22 - .L_21)
.L_21:
        /*002c*/ 	.word	0x00000000
        /*0030*/ 	.short	0x000b
        /*0032*/ 	.short	0x0038
        /*0034*/ 	.byte	0x00, 0xf0, 0x11, 0x00


	//----- nvinfo : EIATTR_KPARAM_INFO
	.align		4
.L_22:
        /*0038*/ 	.byte	0x04, 0x17
        /*003a*/ 	.short	(.L_24 - .L_23)
.L_23:
        /*003c*/ 	.word	0x00000000
        /*0040*/ 	.short	0x000a
        /*0042*/ 	.short	0x0034
        /*0044*/ 	.byte	0x00, 0xf0, 0x11, 0x00


	//----- nvinfo : EIATTR_KPARAM_INFO
	.align		4
.L_24:
        /*0048*/ 	.byte	0x04, 0x17
        /*004a*/ 	.short	(.L_26 - .L_25)
.L_25:
        /*004c*/ 	.word	0x00000000
        /*0050*/ 	.short	0x0009
        /*0052*/ 	.short	0x0030
        /*0054*/ 	.byte	0x00, 0xf0, 0x11, 0x00


	//----- nvinfo : EIATTR_KPARAM_INFO
	.align		4
.L_26:
        /*0058*/ 	.byte	0x04, 0x17
        /*005a*/ 	.short	(.L_28 - .L_27)
.L_27:
        /*005c*/ 	.word	0x00000000
        /*0060*/ 	.short	0x0008
        /*0062*/ 	.short	0x002c
        /*0064*/ 	.byte	0x00, 0xf0, 0x11, 0x00


	//----- nvinfo : EIATTR_KPARAM_INFO
	.align		4
.L_28:
        /*0068*/ 	.byte	0x04, 0x17
        /*006a*/ 	.short	(.L_30 - .L_29)
.L_29:
        /*006c*/ 	.word	0x00000000
        /*0070*/ 	.short	0x0007
        /*0072*/ 	.short	0x0028
        /*0074*/ 	.byte	0x00, 0xf0, 0x11, 0x00


	//----- nvinfo : EIATTR_KPARAM_INFO
	.align		4
.L_30:
        /*0078*/ 	.byte	0x04, 0x17
        /*007a*/ 	.short	(.L_32 - .L_31)
.L_31:
        /*007c*/ 	.word	0x00000000
        /*0080*/ 	.short	0x0006
        /*0082*/ 	.short	0x0024
        /*0084*/ 	.byte	0x00, 0xf0, 0x11, 0x00


	//----- nvinfo : EIATTR_KPARAM_INFO
	.align		4
.L_32:
        /*0088*/ 	.byte	0x04, 0x17
        /*008a*/ 	.short	(.L_34 - .L_33)
.L_33:
        /*008c*/ 	.word	0x00000000
        /*0090*/ 	.short	0x0005
        /*0092*/ 	.short	0x0020
        /*0094*/ 	.byte	0x00, 0xf0, 0x11, 0x00


	//----- nvinfo : EIATTR_KPARAM_INFO
	.align		4
.L_34:
        /*0098*/ 	.byte	0x04, 0x17
        /*009a*/ 	.short	(.L_36 - .L_35)
.L_35:
        /*009c*/ 	.word	0x00000000
        /*00a0*/ 	.short	0x0004
        /*00a2*/ 	.short	0x001c
        /*00a4*/ 	.byte	0x00, 0xf0, 0x11, 0x00


	//----- nvinfo : EIATTR_KPARAM_INFO
	.align		4
.L_36:
        /*00a8*/ 	.byte	0x04, 0x17
        /*00aa*/ 	.short	(.L_38 - .L_37)
.L_37:
        /*00ac*/ 	.word	0x00000000
        /*00b0*/ 	.short	0x0003
        /*00b2*/ 	.short	0x0018
        /*00b4*/ 	.byte	0x00, 0xf0, 0x11, 0x00


	//----- nvinfo : EIATTR_KPARAM_INFO
	.align		4
.L_38:
        /*00b8*/ 	.byte	0x04, 0x17
        /*00ba*/ 	.short	(.L_40 - .L_39)
.L_39:
        /*00bc*/ 	.word	0x00000000
        /*00c0*/ 	.short	0x0002
        /*00c2*/ 	.short	0x0010
        /*00c4*/ 	.byte	0x00, 0xf4, 0x21, 0x00


	//----- nvinfo : EIATTR_KPARAM_INFO
	.align		4
.L_40:
        /*00c8*/ 	.byte	0x04, 0x17
        /*00ca*/ 	.short	(.L_42 - .L_41)
.L_41:
        /*00cc*/ 	.word	0x00000000
        /*00d0*/ 	.short	0x0001
        /*00d2*/ 	.short	0x0008
        /*00d4*/ 	.byte	0x00, 0xf4, 0x21, 0x00


	//----- nvinfo : EIATTR_KPARAM_INFO
	.align		4
.L_42:
        /*00d8*/ 	.byte	0x04, 0x17
        /*00da*/ 	.short	(.L_44 - .L_43)
.L_43:
        /*00dc*/ 	.word	0x00000000
        /*00e0*/ 	.short	0x0000
        /*00e2*/ 	.short	0x0000
        /*00e4*/ 	.byte	0x00, 0xf4, 0x21, 0x00


	//----- nvinfo : EIATTR_AT_ENTRY_FRAGMENTS
	.align		4
.L_44:
        /*00e8*/ 	.byte	0x04, 0x4f
        /*00ea*/ 	.short	(.L_46 - .L_45)


	//   ....[0]....
.L_45:
        /*00ec*/ 	.word	0x00000004


	//----- nvinfo : EIATTR_RESERVED_SMEM_USED
	.align		4
.L_46:
        /*00f0*/ 	.byte	0x01, 0x41
	.zero		2


	//----- nvinfo : EIATTR_SPARSE_MMA_MASK
	.align		4
        /*00f4*/ 	.byte	0x03, 0x50
        /*00f6*/ 	.short	0x0000


	//----- nvinfo : EIATTR_TCGEN05_1CTA_USED
	.align		4
        /*00f8*/ 	.byte	0x01, 0x51
	.zero		2


	//----- nvinfo : EIATTR_MAXREG_COUNT
	.align		4
        /*00fc*/ 	.byte	0x03, 0x1b
        /*00fe*/ 	.short	0x00ff


	//----- nvinfo : EIATTR_NUM_BARRIERS
	.align		4
        /*0100*/ 	.byte	0x02, 0x4c
        /*0102*/ 	.byte	0x01
	.zero		1


	//----- nvinfo : EIATTR_ANNOTATIONS
	.align		4
        /*0104*/ 	.byte	0x04, 0x55
        /*0106*/ 	.short	(.L_48 - .L_47)


	//   ....[0]....
.L_47:
        /*0108*/ 	.word	0x00000001
        /*010c*/ 	.byte	0xc0, 0x0b, 0x00, 0x00, 0x01, 0x00, 0x00, 0x00, 0x00, 0x0c, 0x00, 0x00, 0x01, 0x00, 0x00, 0x00
        /* <DEDUP_REMOVED lines=99> */
        /*074c*/ 	.byte	0x20, 0xec, 0x00, 0x00, 0x01, 0x00, 0x00, 0x00, 0x40, 0xec, 0x00, 0x00


	//----- nvinfo : EIATTR_INT_WARP_WIDE_INSTR_OFFSETS
	.align		4
.L_48:
        /*0758*/ 	.byte	0x04, 0x31
        /*075a*/ 	.short	(.L_50 - .L_49)


	//   ....[0]....
.L_49:
        /*075c*/ 	.word	0x00004820


	//   ....[1]....
        /*0760*/ 	.word	0x00005050


	//   ....[2]....
        /*0764*/ 	.word	0x00005740


	//   ....[3]....
        /*0768*/ 	.word	0x0000f0d0


	//   ....[4]....
        /*076c*/ 	.word	0x0000f120


	//----- nvinfo : EIATTR_COOP_GROUP_MASK_REGIDS
	.align		4
.L_50:
        /*0770*/ 	.byte	0x04, 0x29
        /*0772*/ 	.short	(.L_52 - .L_51)


	//   ....[0]....
.L_51:
        /*0774*/ 	.word	0xffffffff


	//   ....[1]....
        /*0778*/ 	.word	0xffffffff


	//   ....[2]....
        /*077c*/ 	.word	0xffffffff


	//   ....[3]....
        /*0780*/ 	.word	0xffffffff


	//----- nvinfo : EIATTR_COOP_GROUP_INSTR_OFFSETS
	.align		4
.L_52:
        /*0784*/ 	.byte	0x04, 0x28
        /*0786*/ 	.short	(.L_54 - .L_53)


	//   ....[0]....
.L_53:
        /*0788*/ 	.word	0x00000070


	//   ....[1]....
        /*078c*/ 	.word	0x00000330


	//   ....[2]....
        /*0790*/ 	.word	0x0000ef60


	//   ....[3]....
        /*0794*/ 	.word	0x0000f1d0


	//----- nvinfo : EIATTR_VRC_CTA_INIT_COUNT
	.align		4
.L_54:
        /*0798*/ 	.byte	0x02, 0x4a
        /*079a*/ 	.byte	0x80
	.zero		1


	//----- nvinfo : EIATTR_MBARRIER_INSTR_OFFSETS
	.align		4
        /*079c*/ 	.byte	0x04, 0x39
        /*079e*/ 	.short	(.L_56 - .L_55)


	//   ....[0]....
.L_55:
        /*07a0*/ 	.word	0x000057b0
        /*07a4*/ 	.word	0x000000ff
        /*07a8*/ 	.word	0x00000000
        /*07ac*/ 	.short	0x0100
        /*07ae*/ 	.byte	0x0d
	.zero		1


	//   ....[1]....
        /*07b0*/ 	.word	0x00005890
        /*07b4*/ 	.word	0x000000ff
        /*07b8*/ 	.word	0x00018008
        /*07bc*/ 	.short	0x0100
        /*07be*/ 	.byte	0x0a
	.zero		1


	//   ....[2]....
        /*07c0*/ 	.word	0x0000a640
        /*07c4*/ 	.word	0x000000ff
        /*07c8*/ 	.word	0x00000000
        /*07cc*/ 	.short	0x010a
        /*07ce*/ 	.byte	0x13
	.zero		1


	//   ....[3]....
        /*07d0*/ 	.word	0x0000ce90
        /*07d4*/ 	.word	0x000000ff
        /*07d8*/ 	.word	0x00000000
        /*07dc*/ 	.short	0x010a
        /*07de*/ 	.byte	0x0d
	.zero		1


	//   ....[4]....
        /*07e0*/ 	.word	0x0000cf20
        /*07e4*/ 	.word	0x000000ff
        /*07e8*/ 	.word	0x00018000
        /*07ec*/ 	.short	0x0108
        /*07ee*/ 	.byte	0x0a
	.zero		1


	//   ....[5]....
        /*07f0*/ 	.word	0x0000cfc0
        /*07f4*/ 	.word	0x000000ff
        /*07f8*/ 	.word	0x00018008
        /*07fc*/ 	.short	0x0108
        /*07fe*/ 	.byte	0x0a
	.zero		1


	//   ....[6]....
        /*0800*/ 	.word	0x0000f1f0
        /*0804*/ 	.word	0x000000ff
        /*0808*/ 	.word	0x00000000
        /*080c*/ 	.short	0x010a
        /*080e*/ 	.byte	0x13
	.zero		1


	//   ....[7]....
        /*0810*/ 	.word	0x0000f220
        /*0814*/ 	.word	0x000000ff
        /*0818*/ 	.word	0x00000000
        /*081c*/ 	.short	0x010a
        /*081e*/ 	.byte	0x0d
	.zero		1


	//----- nvinfo : EIATTR_NUM_MBARRIERS
	.align		4
.L_56:
        /*0820*/ 	.byte	0x03, 0x38
        /*0822*/ 	.short	0x0002


	//----- nvinfo : EIATTR_EXIT_INSTR_OFFSETS
	.align		4
        /*0824*/ 	.byte	0x04, 0x1c
        /*0826*/ 	.short	(.L_58 - .L_57)


	//   ....[0]....
.L_57:
        /*0828*/ 	.word	0x0000f1e0


	//----- nvinfo : EIATTR_REQNTID
	.align		4
.L_58:
        /*082c*/ 	.byte	0x04, 0x10
        /*082e*/ 	.short	(.L_60 - .L_59)
.L_59:
        /*0830*/ 	.word	0x00000080
        /*0834*/ 	.word	0x00000001
        /*0838*/ 	.word	0x00000001


	//----- nvinfo : EIATTR_CRS_STACK_SIZE
	.align		4
.L_60:
        /*083c*/ 	.byte	0x04, 0x1e
        /*083e*/ 	.short	(.L_62 - .L_61)
.L_61:
        /*0840*/ 	.word	0x00000000


	//----- nvinfo : EIATTR_CBANK_PARAM_SIZE
	.align		4
.L_62:
        /*0844*/ 	.byte	0x03, 0x19
        /*0846*/ 	.short	0x0050


	//----- nvinfo : EIATTR_PARAM_CBANK
	.align		4
        /*0848*/ 	.byte	0x04, 0x0a
        /*084a*/ 	.short	(.L_64 - .L_63)
	.align		4
.L_63:
        /*084c*/ 	.word	index@(.nv.constant0.matmul_kernel)
        /*0850*/ 	.short	0x0380
        /*0852*/ 	.short	0x0050


	//----- nvinfo : EIATTR_SW_WAR
	.align		4
.L_64:
        /*0854*/ 	.byte	0x04, 0x36
        /*0856*/ 	.short	(.L_66 - .L_65)
.L_65:
        /*0858*/ 	.word	0x00000008
.L_66:


//--------------------- .nv.compat                --------------------------
	.section	.nv.compat,"",@"SHT_CUDA_COMPAT_INFO"
	.align	4
        /*0000*/ 	.byte	0x02, 0x02, 0x02, 0x00, 0x02, 0x05, 0x05, 0x00, 0x02, 0x03, 0x00, 0x00, 0x02, 0x06, 0x01, 0x00


//--------------------- .nv.callgraph             --------------------------
	.section	.nv.callgraph,"",@"SHT_CUDA_CALLGRAPH"
	.align	4
	.sectionentsize	8
	.align		4
        /*0000*/ 	.word	0x00000000
	.align		4
        /*0004*/ 	.word	0xffffffff
	.align		4
        /*0008*/ 	.word	0x00000000
	.align		4
        /*000c*/ 	.word	0xfffffffe
	.align		4
        /*0010*/ 	.word	0x00000000
	.align		4
        /*0014*/ 	.word	0xfffffffd
	.align		4
        /*0018*/ 	.word	0x00000000
	.align		4
        /*001c*/ 	.word	0xfffffffc


//--------------------- .text.matmul_kernel       --------------------------
	.section	.text.matmul_kernel,"ax",@progbits
	.align	128
        .global         matmul_kernel
        .type           matmul_kernel,@function
        .size           matmul_kernel,(.L_x_20 - matmul_kernel)
        .other          matmul_kernel,@"STO_CUDA_ENTRY STV_DEFAULT"
matmul_kernel:
.text.matmul_kernel:
[----:B------:R-:W1:Y:S01]  /*0000*/  LDC R1, c[0x0][0x37c] ;  /* 0x0000df00ff017b82 */ /* 0x000e620000000800 */
[----:B------:R-:W2:Y:S01]  /*0010*/  S2R R0, SR_TID.X ;  /* 0x0000000000007919 */ /* 0x000ea20000002100 */
[----:B-1----:R-:W-:Y:S01]  /*0020*/  VIADD R1, R1, 0xfffffe68 ;  /* 0xfffffe6801017836 */ /* 0x002fe20000000000 */
[----:B--2---:R-:W-:-:S13]  /*0030*/  ISETP.GE.U32.AND P0, PT, R0, 0x20, PT ;  /* 0x000000200000780c */ /* 0x004fda0003f06070 */
[----:B------:R-:W-:Y:S02]  /*0040*/  VOTEU.ANY UP0, P0 ;  /* 0x0000000000ff7886 */ /* 0x000fe40000000100 */
[----:B------:R-:W-:Y:S05]  /*0050*/  BRA.U UP0, `(.L_x_0) ;  /* 0x0000000100b87547 */ /* 0x000fea000b800000 */
[----:B------:R-:W1:Y:S01]  /*0060*/  S2UR UR6, SR_CgaCtaId ;  /* 0x00000000000679c3 */ /* 0x000e620000008800 */
[----:B------:R-:W-:Y:S01]  /*0070*/  NOP ;  /* 0x0000000000007918 */ /* 0x000fe20000000000 */
[----:B------:R-:W-:Y:S02]  /*0080*/  UMOV UR4, 0x40 ;  /* 0x0000004000047882 */ /* 0x000fe40000000000 */
[----:B-1----:R-:W-:-:S09]  /*0090*/  ULEA UR4, UR6, UR4, 0x18 ;  /* 0x0000000406047291 */ /* 0x002fd2000f8ec0ff */
[----:B------:R-:W1:Y:S01]  /*00a0*/  LDS.U8 R0, [UR4] ;  /* 0x00000004ff007984 */ /* 0x000e620008000000 */
[----:B------:R-:W-:Y:S02]  /*00b0*/  UMOV UR4, 0x400 ;  /* 0x0000040000047882 */ /* 0x000fe40000000000 */
[----:B------:R-:W-:Y:S01]  /*00c0*/  ULEA UR4, UR6, UR4, 0x18 ;  /* 0x0000000406047291 */ /* 0x000fe2000f8ec0ff */
[----:B-1----:R-:W-:-:S13]  /*00d0*/  ISETP.NE.AND P0, PT, R0, RZ, PT ;  /* 0x000000ff0000720c */ /* 0x002fda0003f05270 */
[----:B------:R-:W-:Y:S05]  /*00e0*/  @P0 BRA `(.L_x_1) ;  /* 0x00000000007c0947 */ /* 0x000fea0003800000 */
[----:B------:R-:W-:-:S13]  /*00f0*/  ELECT P0, URZ, PT ;  /* 0x0000000000ff782f */ /* 0x000fda0003800000 */
[----:B------:R-:W-:Y:S05]  /*0100*/  @!P0 BRA `(.L_x_2) ;  /* 0x0000000000848947 */ /* 0x000fea0003800000 */
[----:B------:R-:W-:Y:S01]  /*0110*/  UMOV UR5, 0x4 ;  /* 0x0000000400057882 */ /* 0x000fe20000000000 */
[----:B------:R-:W-:Y:S02]  /*0120*/  IMAD.MOV.U32 R4, RZ, RZ, 0x1 ;  /* 0x00000001ff047424 */ /* 0x000fe400078e00ff */
[----:B------:R-:W-:Y:S02]  /*0130*/  IMAD.MOV.U32 R5, RZ, RZ, 0xf ;  /* 0x0000000fff057424 */ /* 0x000fe400078e00ff */
[----:B------:R-:W-:Y:S04]  /*0140*/  DEPBAR.LE SB1, 0x36 ;  /* 0x00009d800000791a */ /* 0x000fe80000000000 */
[----:B------:R-:W1:Y:S02]  /*0150*/  UTCATOMSWS.FIND_AND_SET.ALIGN UP1, UR5, UR5 ;  /* 0x00000005000575e3 */ /* 0x000e640008020800 */
[----:B-1----:R-:W-:-:S04]  /*0160*/  PLOP3.LUT P0, PT, PT, PT, UP1, 0x80, 0x8 ;  /* 0x000000000008781c */ /* 0x002fc80003f0f018 */
[----:B------:R-:W-:-:S04]  /*0170*/  SEL R0, RZ, 0xffffffff, !P0 ;  /* 0xffffffffff007807 */ /* 0x000fc80004000000 */
[----:B------:R-:W-:Y:S01]  /*0180*/  ISETP.NE.AND P0, PT, R0, RZ, PT ;  /* 0x000000ff0000720c */ /* 0x000fe20003f05270 */
[----:B------:R-:W-:-:S12]  /*0190*/  IMAD.U32 R0, RZ, RZ, UR5 ;  /* 0x00000005ff007e24 */ /* 0x000fd8000f8e00ff */
[----:B------:R-:W-:Y:S05]  /*01a0*/  @P0 BRA `(.L_x_3) ;  /* 0x0000000000240947 */ /* 0x000fea0003800000 */
.L_x_4:
[----:B------:R-:W-:Y:S05]  /*01b0*/  NANOSLEEP 0x64 ;  /* 0x000000640000795d */ /* 0x000fea0003800000 */
[----:B------:R-:W-:-:S05]  /*01c0*/  UMOV UR5, 0x4 ;  /* 0x0000000400057882 */ /* 0x000fca0000000000 */
[----:B------:R-:W-:Y:S04]  /*01d0*/  DEPBAR.LE SB1, 0x36 ;  /* 0x00009d800000791a */ /* 0x000fe80000000000 */
[----:B------:R-:W1:Y:S02]  /*01e0*/  UTCATOMSWS.FIND_AND_SET.ALIGN UP1, UR5, UR5 ;  /* 0x00000005000575e3 */ /* 0x000e640008020800 */
[----:B-1----:R-:W-:-:S04]  /*01f0*/  PLOP3.LUT P0, PT, PT, PT, UP1, 0x80, 0x8 ;  /* 0x000000000008781c */ /* 0x002fc80003f0f018 */
[----:B------:R-:W-:-:S04]  /*0200*/  SEL R0, RZ, 0xffffffff, !P0 ;  /* 0xffffffffff007807 */ /* 0x000fc80004000000 */
[----:B------:R-:W-:Y:S01]  /*0210*/  ISETP.NE.AND P0, PT, R0, RZ, PT ;  /* 0x000000ff0000720c */ /* 0x000fe20003f05270 */
[----:B------:R-:W-:-:S12]  /*0220*/  IMAD.U32 R0, RZ, RZ, UR5 ;  /* 0x00000005ff007e24 */ /* 0x000fd8000f8e00ff */
[----:B------:R-:W-:Y:S05]  /*0230*/  @!P0 BRA `(.L_x_4) ;  /* 0xfffffffc00dc8947 */ /* 0x000fea000383ffff */
.L_x_3:
[C---:B------:R-:W-:Y:S01]  /*0240*/  VIADD R3, R0.reuse, 0x10 ;  /* 0x0000001000037836 */ /* 0x040fe20000000000 */
[----:B------:R-:W-:Y:S01]  /*0250*/  UMOV UR5, 0x50 ;  /* 0x0000005000057882 */ /* 0x000fe20000000000 */
[----:B------:R-:W-:Y:S01]  /*0260*/  SHF.L.U32 R2, R5, R0, RZ ;  /* 0x0000000005027219 */ /* 0x000fe200000006ff */
[----:B------:R-:W-:Y:S01]  /*0270*/  ULEA UR5, UR6, UR5, 0x18 ;  /* 0x0000000506057291 */ /* 0x000fe2000f8ec0ff */
[----:B------:R-:W-:Y:S01]  /*0280*/  IMAD.SHL.U32 R0, R0, 0x20, RZ ;  /* 0x0000002000007824 */ /* 0x000fe200078e00ff */
[----:B------:R-:W-:-:S04]  /*0290*/  SHF.L.U32 R3, R4, R3, RZ ;  /* 0x0000000304037219 */ /* 0x000fc800000006ff */
[----:B------:R-:W-:-:S05]  /*02a0*/  LOP3.LUT R2, R3, R2, RZ, 0xfc, !PT ;  /* 0x0000000203027212 */ /* 0x000fca00078efcff */
[----:B------:R1:W-:Y:S04]  /*02b0*/  ATOMS.OR RZ, [UR5], R2 ;  /* 0x00000002ffff798c */ /* 0x0003e8000b000005 */
[----:B------:R1:W-:Y:S01]  /*02c0*/  STS [UR4], R0 ;  /* 0x00000000ff007988 */ /* 0x0003e20008000804 */
[----:B------:R-:W-:Y:S05]  /*02d0*/  BRA `(.L_x_2) ;  /* 0x0000000000107947 */ /* 0x000fea0003800000 */
.L_x_1:
[----:B------:R-:W-:Y:S01]  /*02e0*/  IMAD.MOV.U32 R0, RZ, RZ, -0x1 ;  /* 0xffffffffff007424 */ /* 0x000fe200078e00ff */
[----:B------:R-:W-:-:S04]  /*02f0*/  MOV R2, 0x320 ;  /* 0x0000032000027802 */ /* 0x000fc80000000f00 */
[----:B------:R1:W-:Y:S03]  /*0300*/  STS [UR4], R0 ;  /* 0x00000000ff007988 */ /* 0x0003e60008000804 */
[----:B-1----:R-:W-:Y:S05]  /*0310*/  CALL.REL.NOINC `($__internal_1_$__cuda_sm10x_tcgen05_guardrail_trap_phase_invalid_during_alloc) ;  /* 0x000000ec00d87944 */ /* 0x002fea0003c00000 */
.L_x_2:
[----:B------:R-:W-:Y:S05]  /*0320*/  WARPSYNC.ALL ;  /* 0x0000000000007948 */ /* 0x000fea0003800000 */
[----:B------:R-:W-:Y:S01]  /*0330*/  NOP ;  /* 0x0000000000007918 */ /* 0x000fe20000000000 */
.L_x_0:
[----:B------:R-:W2:Y:S01]  /*0340*/  LDC.64 R8, c[0x0][0x398] ;  /* 0x0000e600ff087b82 */ /* 0x000ea20000000a00 */
[----:B------:R-:W3:Y:S01]  /*0350*/  S2R R5, SR_CTAID.X ;  /* 0x0000000000057919 */ /* 0x000ee20000002500 */
[----:B------:R-:W4:Y:S01]  /*0360*/  LDCU UR18, c[0x0][0x3a0] ;  /* 0x00007400ff1277ac */ /* 0x000f220008000800 */
[----:B------:R-:W5:Y:S01]  /*0370*/  S2R R251, SR_TID.X ;  /* 0x0000000000fb7919 */ /* 0x000f620000002100 */
[----:B------:R-:W-:Y:S01]  /*0380*/  UMOV UR10, 0x400 ;  /* 0x00000400000a7882 */ /* 0x000fe20000000000 */
[----:B------:R-:W1:Y:S03]  /*0390*/  LDCU.128 UR20, c[0x0][0x380] ;  /* 0x00007000ff1477ac */ /* 0x000e660008000c00 */
[----:B------:R-:W1:Y:S01]  /*03a0*/  LDC.64 R122, c[0x0][0x3a8] ;  /* 0x0000ea00ff7a7b82 */ /* 0x000e620000000a00 */
[----:B------:R-:W1:Y:S01]  /*03b0*/  LDCU UR12, c[0x0][0x3b0] ;  /* 0x00007600ff0c77ac */ /* 0x000e620008000800 */
[----:B------:R-:W-:-:S06]  /*03c0*/  UMOV UR7, 0x1 ;  /* 0x0000000100077882 */ /* 0x000fcc0000000000 */
[----:B------:R-:W1:Y:S01]  /*03d0*/  S2UR UR5, SR_CgaCtaId ;  /* 0x00000000000579c3 */ /* 0x000e620000008800 */
[----:B------:R-:W1:Y:S01]  /*03e0*/  LDCU.64 UR38, c[0x0][0x358] ;  /* 0x00006b00ff2677ac */ /* 0x000e620008000a00 */
[----:B----4-:R-:W-:Y:S01]  /*03f0*/  UIADD3 UR8, UPT, UPT, UR18, 0x3f, URZ ;  /* 0x0000003f12087890 */ /* 0x010fe2000fffe0ff */
[----:B-12---:R-:W-:-:S03]  /*0400*/  VIADD R0, R9, 0x7f ;  /* 0x0000007f09007836 */ /* 0x006fc60000000000 */
[----:B------:R-:W-:Y:S01]  /*0410*/  UISETP.GT.AND UP1, UPT, UR8, 0x3f, UPT ;  /* 0x0000003f0800788c */ /* 0x000fe2000bf24270 */
[----:B------:R-:W-:Y:S02]  /*0420*/  ISETP.NE.AND P6, PT, R8, RZ, PT ;  /* 0x000000ff0800720c */ /* 0x000fe40003fc5270 */
[----:B------:R-:W-:Y:S01]  /*0430*/  LOP3.LUT R244, RZ, R9, RZ, 0x33, !PT ;  /* 0x00000009fff47212 */ /* 0x000fe200078e33ff */
[----:B------:R-:W-:Y:S01]  /*0440*/  USEL UR4, URZ, 0x4, !UP1 ;  /* 0x00000004ff047887 */ /* 0x000fe2000c800000 */
[----:B------:R-:W-:Y:S02]  /*0450*/  SHF.R.S32.HI R3, RZ, 0x1f, R0 ;  /* 0x0000001fff037819 */ /* 0x000fe40000011400 */
[----:B---3--:R-:W-:Y:S02]  /*0460*/  IABS R10, R5 ;  /* 0x00000005000a7213 */ /* 0x008fe40000000000 */
[----:B------:R-:W-:Y:S01]  /*0470*/  LEA.HI R3, R3, R0, RZ, 0x7 ;  /* 0x0000000003037211 */ /* 0x000fe200078f38ff */
[----:B------:R-:W-:Y:S01]  /*0480*/  IMAD.U32 R145, RZ, RZ, UR4 ;  /* 0x00000004ff917e24 */ /* 0x000fe2000f8e00ff */
[----:B-----5:R-:W-:-:S02]  /*0490*/  SHF.R.U32.HI R13, RZ, 0x6, R251 ;  /* 0x00000006ff0d7819 */ /* 0x020fc400000116fb */
[----:B------:R-:W-:Y:S01]  /*04a0*/  SHF.R.S32.HI R3, RZ, 0x7, R3 ;  /* 0x00000007ff037819 */ /* 0x000fe20000011403 */
[----:B------:R-:W-:Y:S01]  /*04b0*/  ULEA UR10, UR5, UR10, 0x18 ;  /* 0x0000000a050a7291 */ /* 0x000fe2000f8ec0ff */
[----:B------:R-:W-:Y:S01]  /*04c0*/  LOP3.LUT R50, R251, 0x3f, RZ, 0xc0, !PT ;  /* 0x0000003ffb327812 */ /* 0x000fe200078ec0ff */
[----:B------:R-:W1:Y:S02]  /*04d0*/  LDCU UR4, c[0x0][0x3a4] ;  /* 0x00007480ff0477ac */ /* 0x000e640008000800 */
[----:B------:R-:W-:Y:S01]  /*04e0*/  IMAD.SHL.U32 R4, R3, 0x8, RZ ;  /* 0x0000000803047824 */ /* 0x000fe200078e00ff */
[----:B------:R-:W-:-:S04]  /*04f0*/  UIADD3 UR13, UPT, UPT, UR10, 0x18000, URZ ;  /* 0x000180000a0d7890 */ /* 0x000fc8000fffe0ff */
[-C--:B------:R-:W-:Y:S02]  /*0500*/  IABS R7, R4.reuse ;  /* 0x0000000400077213 */ /* 0x080fe40000000000 */
[----:B------:R-:W-:Y:S02]  /*0510*/  IABS R12, R4 ;  /* 0x00000004000c7213 */ /* 0x000fe40000000000 */
[----:B------:R-:W2:Y:S08]  /*0520*/  I2F.RP R0, R7 ;  /* 0x0000000700007306 */ /* 0x000eb00000209400 */
[----:B--2---:R-:W2:Y:S02]  /*0530*/  MUFU.RCP R0, R0 ;  /* 0x0000000000007308 */ /* 0x004ea40000001000 */
[----:B--2---:R-:W-:-:S02]  /*0540*/  VIADD R2, R0, 0xffffffe ;  /* 0x0ffffffe00027836 */ /* 0x004fc40000000000 */
[----:B------:R-:W-:-:S04]  /*0550*/  IMAD.MOV R0, RZ, RZ, -R12 ;  /* 0x000000ffff007224 */ /* 0x000fc800078e0a0c */
[----:B------:R2:W3:Y:S02]  /*0560*/  F2I.FTZ.U32.TRUNC.NTZ R3, R2 ;  /* 0x0000000200037305 */ /* 0x0004e4000021f000 */
[----:B--2---:R-:W-:Y:S02]  /*0570*/  IMAD.MOV.U32 R2, RZ, RZ, RZ ;  /* 0x000000ffff027224 */ /* 0x004fe400078e00ff */
[----:B---3--:R-:W-:-:S04]  /*0580*/  IMAD.MOV R6, RZ, RZ, -R3 ;  /* 0x000000ffff067224 */ /* 0x008fc800078e0a03 */
[----:B------:R-:W-:Y:S02]  /*0590*/  IMAD R11, R6, R7, RZ ;  /* 0x00000007060b7224 */ /* 0x000fe400078e02ff */
[----:B------:R-:W-:Y:S02]  /*05a0*/  IMAD.MOV.U32 R6, RZ, RZ, R10 ;  /* 0x000000ffff067224 */ /* 0x000fe400078e000a */
[----:B------:R-:W-:-:S06]  /*05b0*/  IMAD.HI.U32 R3, R3, R11, R2 ;  /* 0x0000000b03037227 */ /* 0x000fcc00078e0002 */
[----:B------:R-:W-:-:S04]  /*05c0*/  IMAD.HI.U32 R3, R3, R6, RZ ;  /* 0x0000000603037227 */ /* 0x000fc800078e00ff */
[----:B------:R-:W-:Y:S01]  /*05d0*/  IMAD R0, R3, R0, R6 ;  /* 0x0000000003007224 */ /* 0x000fe200078e0206 */
[----:B------:R-:W-:Y:S01]  /*05e0*/  IABS R6, R9 ;  /* 0x0000000900067213 */ /* 0x000fe20000000000 */
[----:B------:R-:W-:Y:S03]  /*05f0*/  BAR.SYNC.DEFER_BLOCKING 0x0 ;  /* 0x0000000000007b1d */ /* 0x000fe60000010000 */
[----:B------:R-:W-:-:S13]  /*0600*/  ISETP.GT.U32.AND P1, PT, R7, R0, PT ;  /* 0x000000000700720c */ /* 0x000fda0003f24070 */
[----:B------:R-:W-:Y:S02]  /*0610*/  @!P1 IMAD.IADD R0, R0, 0x1, -R7 ;  /* 0x0000000100009824 */ /* 0x000fe400078e0a07 */
[----:B------:R-:W-:Y:S01]  /*0620*/  @!P1 VIADD R3, R3, 0x1 ;  /* 0x0000000103039836 */ /* 0x000fe20000000000 */
[----:B------:R-:W-:Y:S02]  /*0630*/  ISETP.NE.AND P1, PT, R4, RZ, PT ;  /* 0x000000ff0400720c */ /* 0x000fe40003f25270 */
[----:B------:R-:W-:Y:S02]  /*0640*/  ISETP.GE.U32.AND P0, PT, R0, R7, PT ;  /* 0x000000070000720c */ /* 0x000fe40003f06070 */
[----:B------:R-:W-:-:S04]  /*0650*/  LOP3.LUT R0, R5, R4, RZ, 0x3c, !PT ;  /* 0x0000000405007212 */ /* 0x000fc800078e3cff */
[----:B------:R-:W-:Y:S01]  /*0660*/  ISETP.GE.AND P2, PT, R0, RZ, PT ;  /* 0x000000ff0000720c */ /* 0x000fe20003f46270 */
[----:B------:R-:W-:-:S06]  /*0670*/  VIADD R0, R8, 0x3f ;  /* 0x0000003f08007836 */ /* 0x000fcc0000000000 */
[----:B------:R-:W-:-:S04]  /*0680*/  @P0 VIADD R3, R3, 0x1 ;  /* 0x0000000103030836 */ /* 0x000fc80000000000 */
[----:B------:R-:W-:Y:S01]  /*0690*/  IMAD.MOV.U32 R2, RZ, RZ, R3 ;  /* 0x000000ffff027224 */ /* 0x000fe200078e0003 */
[----:B------:R-:W-:-:S03]  /*06a0*/  SHF.R.S32.HI R3, RZ, 0x1f, R0 ;  /* 0x0000001fff037819 */ /* 0x000fc60000011400 */
[----:B------:R-:W-:Y:S01]  /*06b0*/  @!P2 IMAD.MOV R2, RZ, RZ, -R2 ;  /* 0x000000ffff02a224 */ /* 0x000fe200078e0a02 */
[----:B------:R-:W-:Y:S02]  /*06c0*/  @!P1 LOP3.LUT R2, RZ, R4, RZ, 0x33, !PT ;  /* 0x00000004ff029212 */ /* 0x000fe400078e33ff */
[----:B------:R-:W-:-:S03]  /*06d0*/  LEA.HI R3, R3, R0, RZ, 0x6 ;  /* 0x0000000003037211 */ /* 0x000fc600078f30ff */
[----:B------:R-:W-:Y:S02]  /*06e0*/  IMAD.SHL.U32 R14, R2, 0x8, RZ ;  /* 0x00000008020e7824 */ /* 0x000fe400078e00ff */
[----:B------:R-:W-:-:S03]  /*06f0*/  IMAD.MOV R2, RZ, RZ, -R2 ;  /* 0x000000ffff027224 */ /* 0x000fc600078e0a02 */
[----:B------:R-:W-:Y:S01]  /*0700*/  LEA.HI.SX32 R3, R3, -R14, 0x1a ;  /* 0x8000000e03037211 */ /* 0x000fe200078fd2ff */
[----:B------:R-:W-:Y:S02]  /*0710*/  IMAD R12, R4, R2, R5 ;  /* 0x00000002040c7224 */ /* 0x000fe400078e0205 */
[----:B------:R-:W-:Y:S01]  /*0720*/  IMAD.MOV.U32 R2, RZ, RZ, RZ ;  /* 0x000000ffff027224 */ /* 0x000fe200078e00ff */
[----:B------:R-:W-:Y:S01]  /*0730*/  VIMNMX R17, PT, PT, R3, 0x8, PT ;  /* 0x0000000803117848 */ /* 0x000fe20003fe0100 */
[----:B------:R-:W-:-:S03]  /*0740*/  IMAD.MOV.U32 R4, RZ, RZ, R6 ;  /* 0x000000ffff047224 */ /* 0x000fc600078e0006 */
[----:B------:R-:W-:Y:S01]  /*0750*/  IABS R10, R17 ;  /* 0x00000011000a7213 */ /* 0x000fe20000000000 */
[----:B------:R-:W2:Y:S08]  /*0760*/  I2F.RP R6, R4 ;  /* 0x0000000400067306 */ /* 0x000eb00000209400 */
[----:B------:R-:W3:Y:S08]  /*0770*/  I2F.RP R0, R10 ;  /* 0x0000000a00007306 */ /* 0x000ef00000209400 */
[----:B--2---:R-:W-:Y:S08]  /*0780*/  MUFU.RCP R6, R6 ;  /* 0x0000000600067308 */ /* 0x004ff00000001000 */
[----:B---3--:R-:W2:Y:S02]  /*0790*/  MUFU.RCP R0, R0 ;  /* 0x0000000000007308 */ /* 0x008ea40000001000 */
[----:B--2---:R-:W-:-:S06]  /*07a0*/  VIADD R3, R0, 0xffffffe ;  /* 0x0ffffffe00037836 */ /* 0x004fcc0000000000 */
[----:B------:R-:W2:Y:S02]  /*07b0*/  F2I.FTZ.U32.TRUNC.NTZ R3, R3 ;  /* 0x0000000300037305 */ /* 0x000ea4000021f000 */
[----:B--2---:R-:W-:-:S04]  /*07c0*/  IMAD.MOV R7, RZ, RZ, -R3 ;  /* 0x000000ffff077224 */ /* 0x004fc800078e0a03 */
[----:B------:R-:W-:Y:S01]  /*07d0*/  IMAD R5, R7, R10, RZ ;  /* 0x0000000a07057224 */ /* 0x000fe200078e02ff */
[----:B------:R-:W-:-:S03]  /*07e0*/  IABS R7, R12 ;  /* 0x0000000c00077213 */ /* 0x000fc60000000000 */
[----:B------:R-:W-:Y:S01]  /*07f0*/  IMAD.HI.U32 R0, R3, R5, R2 ;  /* 0x0000000503007227 */ /* 0x000fe200078e0002 */
[----:B------:R-:W-:Y:S02]  /*0800*/  IABS R2, R17 ;  /* 0x0000001100027213 */ /* 0x000fe40000000000 */
[----:B------:R-:W-:Y:S01]  /*0810*/  IABS R5, R8 ;  /* 0x0000000800057213 */ /* 0x000fe20000000000 */
[----:B------:R-:W-:Y:S02]  /*0820*/  IMAD.MOV.U32 R3, RZ, RZ, R7 ;  /* 0x000000ffff037224 */ /* 0x000fe400078e0007 */
[----:B------:R-:W-:Y:S02]  /*0830*/  IMAD.MOV R7, RZ, RZ, -R2 ;  /* 0x000000ffff077224 */ /* 0x000fe400078e0a02 */
[----:B------:R-:W-:-:S04]  /*0840*/  IMAD.HI.U32 R0, R0, R3, RZ ;  /* 0x0000000300007227 */ /* 0x000fc800078e00ff */
[----:B------:R-:W-:Y:S02]  /*0850*/  IMAD R3, R0, R7, R3 ;  /* 0x0000000700037224 */ /* 0x000fe400078e0203 */
[----:B------:R-:W-:-:S03]  /*0860*/  IMAD.MOV.U32 R2, RZ, RZ, R5 ;  /* 0x000000ffff027224 */ /* 0x000fc600078e0005 */
[----:B------:R-:W-:Y:S01]  /*0870*/  ISETP.GT.U32.AND P1, PT, R10, R3, PT ;  /* 0x000000030a00720c */ /* 0x000fe20003f24070 */
[----:B------:R-:W2:-:S12]  /*0880*/  I2F.RP R5, R2 ;  /* 0x0000000200057306 */ /* 0x000e980000209400 */
[----:B------:R-:W-:Y:S02]  /*0890*/  @!P1 IMAD.IADD R3, R3, 0x1, -R10 ;  /* 0x0000000103039824 */ /* 0x000fe400078e0a0a */
[----:B------:R-:W-:Y:S01]  /*08a0*/  @!P1 VIADD R0, R0, 0x1 ;  /* 0x0000000100009836 */ /* 0x000fe20000000000 */
[----:B--2---:R-:W2:Y:S01]  /*08b0*/  MUFU.RCP R5, R5 ;  /* 0x0000000500057308 */ /* 0x004ea20000001000 */
[----:B------:R-:W-:Y:S02]  /*08c0*/  ISETP.NE.AND P1, PT, R17, RZ, PT ;  /* 0x000000ff1100720c */ /* 0x000fe40003f25270 */
[----:B------:R-:W-:Y:S01]  /*08d0*/  ISETP.GE.U32.AND P0, PT, R3, R10, PT ;  /* 0x0000000a0300720c */ /* 0x000fe20003f06070 */
[----:B------:R-:W-:Y:S01]  /*08e0*/  VIADD R10, R6, 0xffffffe ;  /* 0x0ffffffe060a7836 */ /* 0x000fe20000000000 */
[----:B------:R-:W-:Y:S01]  /*08f0*/  LOP3.LUT R3, R12, R17, RZ, 0x3c, !PT ;  /* 0x000000110c037212 */ /* 0x000fe200078e3cff */
[----:B------:R-:W-:Y:S02]  /*0900*/  IMAD.SHL.U32 R6, R251, 0x10, RZ ;  /* 0x00000010fb067824 */ /* 0x000fe400078e00ff */
[----:B------:R-:W3:Y:S01]  /*0910*/  F2I.FTZ.U32.TRUNC.NTZ R11, R10 ;  /* 0x0000000a000b7305 */ /* 0x000ee2000021f000 */
[----:B------:R-:W-:-:S02]  /*0920*/  ISETP.GE.AND P2, PT, R3, RZ, PT ;  /* 0x000000ff0300720c */ /* 0x000fc40003f46270 */
[----:B------:R-:W-:Y:S02]  /*0930*/  SHF.R.U32.HI R3, RZ, 0x5, R251 ;  /* 0x00000005ff037819 */ /* 0x000fe400000116fb */
[----:B------:R-:W-:Y:S02]  /*0940*/  LOP3.LUT R6, R6, 0x70, RZ, 0xc0, !PT ;  /* 0x0000007006067812 */ /* 0x000fe400078ec0ff */
[----:B------:R-:W-:Y:S01]  /*0950*/  R2UR UR9, R3 ;  /* 0x00000000030972ca */ /* 0x000fe200000e0000 */
[----:B------:R-:W-:Y:S01]  /*0960*/  @P0 VIADD R0, R0, 0x1 ;  /* 0x0000000100000836 */ /* 0x000fe20000000000 */
[----:B------:R-:W-:Y:S01]  /*0970*/  LOP3.LUT R3, R251, 0x40, RZ, 0xc0, !PT ;  /* 0x00000040fb037812 */ /* 0x000fe200078ec0ff */
[----:B--2---:R-:W-:Y:S02]  /*0980*/  VIADD R5, R5, 0xffffffe ;  /* 0x0ffffffe05057836 */ /* 0x004fe40000000000 */
[----:B------:R-:W-:Y:S01]  /*0990*/  IMAD.MOV.U32 R16, RZ, RZ, R0 ;  /* 0x000000ffff107224 */ /* 0x000fe200078e0000 */
[----:B------:R-:W-:Y:S01]  /*09a0*/  SGXT.U32 R0, R13, 0x1 ;  /* 0x000000010d00781a */ /* 0x000fe20000000000 */
[----:B------:R2:W4:Y:S01]  /*09b0*/  F2I.FTZ.U32.TRUNC.NTZ R7, R5 ;  /* 0x0000000500077305 */ /* 0x000522000021f000 */
[--C-:B---3--:R-:W-:Y:S01]  /*09c0*/  IMAD.MOV R15, RZ, RZ, -R11.reuse ;  /* 0x000000ffff0f7224 */ /* 0x108fe200078e0a0b */
[----:B------:R-:W-:Y:S01]  /*09d0*/  LEA.HI R3, R3, R6, RZ, 0x1c ;  /* 0x0000000603037211 */ /* 0x000fe200078fe0ff */
[----:B------:R-:W-:Y:S01]  /*09e0*/  @!P2 IMAD.MOV R16, RZ, RZ, -R16 ;  /* 0x000000ffff10a224 */ /* 0x000fe200078e0a10 */
[----:B------:R-:W-:Y:S01]  /*09f0*/  @!P1 LOP3.LUT R16, RZ, R17, RZ, 0x33, !PT ;  /* 0x00000011ff109212 */ /* 0x000fe200078e33ff */
[----:B------:R-:W-:Y:S01]  /*0a00*/  IMAD R15, R15, R4, RZ ;  /* 0x000000040f0f7224 */ /* 0x000fe200078e02ff */
[C---:B------:R-:W-:Y:S01]  /*0a10*/  ISETP.GE.AND P0, PT, R0.reuse, UR18, PT ;  /* 0x0000001200007c0c */ /* 0x040fe2000bf06270 */
[----:B------:R-:W-:Y:S01]  /*0a20*/  IMAD.MOV.U32 R10, RZ, RZ, RZ ;  /* 0x000000ffff0a7224 */ /* 0x000fe200078e00ff */
[----:B------:R-:W-:Y:S01]  /*0a30*/  LOP3.LUT R18, R0, 0x2, RZ, 0xfc, !PT ;  /* 0x0000000200127812 */ /* 0x000fe200078efcff */
[----:B------:R-:W-:Y:S01]  /*0a40*/  IMAD.SHL.U32 R13, R16, 0x80, RZ ;  /* 0x00000080100d7824 */ /* 0x000fe200078e00ff */
[----:B------:R-:W-:Y:S01]  /*0a50*/  LOP3.LUT R250, R0, 0x24, RZ, 0xfc, !PT ;  /* 0x0000002400fa7812 */ /* 0x000fe200078efcff */
[----:B--2---:R-:W-:Y:S01]  /*0a60*/  IMAD.HI.U32 R5, R11, R15, R10 ;  /* 0x0000000f0b057227 */ /* 0x004fe200078e000a */
[----:B------:R-:W-:-:S02]  /*0a70*/  SEL R15, R145, RZ, !P0 ;  /* 0x000000ff910f7207 */ /* 0x000fc40004000000 */
[C---:B------:R-:W-:Y:S01]  /*0a80*/  LOP3.LUT R140, R13.reuse, R0, RZ, 0xfc, !PT ;  /* 0x000000000d8c7212 */ /* 0x040fe200078efcff */
[----:B------:R-:W-:Y:S01]  /*0a90*/  IMAD.MOV R10, RZ, RZ, -R16 ;  /* 0x000000ffff0a7224 */ /* 0x000fe200078e0a10 */
[----:B------:R-:W-:Y:S01]  /*0aa0*/  LOP3.LUT R83, R13, 0x4, R0, 0xfe, !PT ;  /* 0x000000040d537812 */ /* 0x000fe200078efe00 */
[----:B----4-:R-:W-:Y:S01]  /*0ab0*/  IMAD.MOV R11, RZ, RZ, -R7 ;  /* 0x000000ffff0b7224 */ /* 0x010fe200078e0a07 */
[----:B------:R-:W-:Y:S01]  /*0ac0*/  IABS R49, R140 ;  /* 0x0000008c00317213 */ /* 0x000fe20000000000 */
[----:B------:R-:W-:Y:S01]  /*0ad0*/  IMAD R10, R17, R10, R12 ;  /* 0x0000000a110a7224 */ /* 0x000fe200078e020c */
[----:B------:R-:W-:Y:S01]  /*0ae0*/  IABS R47, R83 ;  /* 0x00000053002f7213 */ /* 0x000fe20000000000 */
[----:B------:R-:W-:Y:S01]  /*0af0*/  IMAD R11, R11, R2, RZ ;  /* 0x000000020b0b7224 */ /* 0x000fe200078e02ff */
[--C-:B------:R-:W-:Y:S01]  /*0b00*/  LOP3.LUT R77, R13, 0xe, R0.reuse, 0xfe, !PT ;  /* 0x0000000e0d4d7812 */ /* 0x100fe200078efe00 */
[----:B------:R-:W-:Y:S01]  /*0b10*/  IMAD.HI.U32 R6, R5, R49, RZ ;  /* 0x0000003105067227 */ /* 0x000fe200078e00ff */
[----:B------:R-:W-:-:S02]  /*0b20*/  LOP3.LUT R84, R13, 0x2, R0, 0xfe, !PT ;  /* 0x000000020d547812 */ /* 0x000fc400078efe00 */
[----:B------:R-:W-:Y:S01]  /*0b30*/  IABS R42, R77 ;  /* 0x0000004d002a7213 */ /* 0x000fe20000000000 */
[----:B------:R-:W-:Y:S01]  /*0b40*/  IMAD.MOV R12, RZ, RZ, -R6 ;  /* 0x000000ffff0c7224 */ /* 0x000fe200078e0a06 */
[----:B------:R-:W-:Y:S01]  /*0b50*/  ISETP.GE.AND P1, PT, R18, UR18, PT ;  /* 0x0000001212007c0c */ /* 0x000fe2000bf26270 */
[----:B------:R-:W-:Y:S01]  /*0b60*/  IMAD.MOV.U32 R6, RZ, RZ, RZ ;  /* 0x000000ffff067224 */ /* 0x000fe200078e00ff */
[----:B------:R-:W-:Y:S01]  /*0b70*/  LOP3.LUT R61, R13, 0xa, R0, 0xfe, !PT ;  /* 0x0000000a0d3d7812 */ /* 0x000fe200078efe00 */
[----:B------:R-:W-:Y:S01]  /*0b80*/  IMAD.IADD R10, R14, 0x1, R10 ;  /* 0x000000010e0a7824 */ /* 0x000fe200078e020a */
[----:B------:R-:W-:Y:S01]  /*0b90*/  IABS R48, R84 ;  /* 0x0000005400307213 */ /* 0x000fe20000000000 */
[----:B------:R-:W-:Y:S01]  /*0ba0*/  IMAD.HI.U32 R6, R7, R11, R6 ;  /* 0x0000000b07067227 */ /* 0x000fe200078e0006 */
[----:B------:R-:W-:Y:S01]  /*0bb0*/  ISETP.NE.U32.AND P0, PT, R15, RZ, PT ;  /* 0x000000ff0f00720c */ /* 0x000fe20003f05070 */
[----:B------:R-:W-:Y:S01]  /*0bc0*/  STL [R1+0x104], R84 ;  /* 0x0001045401007387 */ /* 0x000fe20000100800 */
[--C-:B------:R-:W-:Y:S01]  /*0bd0*/  LOP3.LUT R79, R13, 0x18, R0.reuse, 0xfe, !PT ;  /* 0x000000180d4f7812 */ /* 0x100fe200078efe00 */
[----:B------:R-:W-:Y:S01]  /*0be0*/  IMAD.HI.U32 R11, R5, R47, RZ ;  /* 0x0000002f050b7227 */ /* 0x000fe200078e00ff */
[----:B------:R-:W-:Y:S01]  /*0bf0*/  SEL R15, R145, RZ, !P1 ;  /* 0x000000ff910f7207 */ /* 0x000fe20004800000 */
[----:B------:R-:W-:Y:S01]  /*0c00*/  STL [R1+0x100], R83 ;  /* 0x0001005301007387 */ /* 0x000fe20000100800 */
[----:B------:R-:W-:Y:S01]  /*0c10*/  IABS R44, R61 ;  /* 0x0000003d002c7213 */ /* 0x000fe20000000000 */
[----:B------:R-:W-:Y:S01]  /*0c20*/  IMAD.MOV R11, RZ, RZ, -R11 ;  /* 0x000000ffff0b7224 */ /* 0x000fe200078e0a0b */
[----:B------:R-:W-:Y:S01]  /*0c30*/  LOP3.LUT R59, R13, 0xc, R0, 0xfe, !PT ;  /* 0x0000000c0d3b7812 */ /* 0x000fe200078efe00 */
[----:B------:R-:W-:Y:S01]  /*0c40*/  IMAD.HI.U32 R7, R5, R48, RZ ;  /* 0x0000003005077227 */ /* 0x000fe200078e00ff */
[----:B------:R-:W-:-:S02]  /*0c50*/  IABS R37, R79 ;  /* 0x0000004f00257213 */ /* 0x000fc40000000000 */
[----:B------:R-:W-:Y:S01]  /*0c60*/  ISETP.NE.U32.AND P1, PT, R15, RZ, PT ;  /* 0x000000ff0f00720c */ /* 0x000fe20003f25070 */
[----:B------:R-:W-:Y:S01]  /*0c70*/  IMAD R47, R4, R11, R47 ;  /* 0x0000000b042f7224 */ /* 0x000fe200078e022f */
[----:B------:R-:W-:Y:S01]  /*0c80*/  IABS R43, R59 ;  /* 0x0000003b002b7213 */ /* 0x000fe20000000000 */
[----:B------:R-:W-:Y:S01]  /*0c90*/  IMAD.HI.U32 R11, R5, R42, RZ ;  /* 0x0000002a050b7227 */ /* 0x000fe200078e00ff */
[C-C-:B------:R-:W-:Y:S02]  /*0ca0*/  LOP3.LUT R81, R13.reuse, 0x14, R0.reuse, 0xfe, !PT ;  /* 0x000000140d517812 */ /* 0x140fe400078efe00 */
[----:B------:R-:W-:Y:S01]  /*0cb0*/  LOP3.LUT R70, R13, 0x24, R0, 0xfe, !PT ;  /* 0x000000240d467812 */ /* 0x000fe200078efe00 */
[----:B------:R-:W-:Y:S01]  /*0cc0*/  IMAD.MOV R11, RZ, RZ, -R11 ;  /* 0x000000ffff0b7224 */ /* 0x000fe200078e0a0b */
[----:B------:R-:W-:Y:S01]  /*0cd0*/  IABS R39, R81 ;  /* 0x0000005100277213 */ /* 0x000fe20000000000 */
[----:B------:R-:W-:Y:S01]  /*0ce0*/  IMAD.HI.U32 R15, R5, R44, RZ ;  /* 0x0000002c050f7227 */ /* 0x000fe200078e00ff */
[----:B------:R-:W-:-:S02]  /*0cf0*/  IABS R31, R70 ;  /* 0x00000046001f7213 */ /* 0x000fc40000000000 */
[C-C-:B------:R-:W-:Y:S01]  /*0d00*/  LOP3.LUT R75, R13.reuse, 0x8, R0.reuse, 0xfe, !PT ;  /* 0x000000080d4b7812 */ /* 0x140fe200078efe00 */
[----:B------:R-:W-:Y:S01]  /*0d10*/  IMAD.MOV R7, RZ, RZ, -R7 ;  /* 0x000000ffff077224 */ /* 0x000fe200078e0a07 */
[C---:B------:R-:W-:Y:S01]  /*0d20*/  LOP3.LUT R82, R13.reuse, 0x6, R0, 0xfe, !PT ;  /* 0x000000060d527812 */ /* 0x040fe200078efe00 */
[C---:B------:R-:W-:Y:S01]  /*0d30*/  IMAD R42, R4.reuse, R11, R42 ;  /* 0x0000000b042a7224 */ /* 0x040fe200078e022a */
[--C-:B------:R-:W-:Y:S01]  /*0d40*/  LOP3.LUT R80, R13, 0x16, R0.reuse, 0xfe, !PT ;  /* 0x000000160d507812 */ /* 0x100fe200078efe00 */
[----:B------:R-:W-:Y:S01]  /*0d50*/  IMAD.HI.U32 R11, R5, R37, RZ ;  /* 0x00000025050b7227 */ /* 0x000fe200078e00ff */
[----:B------:R-:W-:Y:S01]  /*0d60*/  LOP3.LUT R68, R13, 0x2e, R0, 0xfe, !PT ;  /* 0x0000002e0d447812 */ /* 0x000fe200078efe00 */
[----:B------:R-:W-:Y:S01]  /*0d70*/  STL [R1+0xfc], R82 ;  /* 0x0000fc5201007387 */ /* 0x000fe20000100800 */
[----:B------:R-:W-:Y:S01]  /*0d80*/  IABS R45, R75 ;  /* 0x0000004b002d7213 */ /* 0x000fe20000000000 */
[----:B------:R-:W-:Y:S01]  /*0d90*/  IMAD.MOV R15, RZ, RZ, -R15 ;  /* 0x000000ffff0f7224 */ /* 0x000fe200078e0a0f */
[----:B------:R-:W-:Y:S01]  /*0da0*/  IABS R46, R82 ;  /* 0x00000052002e7213 */ /* 0x000fe20000000000 */
[C---:B------:R-:W-:Y:S01]  /*0db0*/  IMAD R48, R4.reuse, R7, R48 ;  /* 0x0000000704307224 */ /* 0x040fe200078e0230 */
[----:B------:R-:W-:Y:S01]  /*0dc0*/  IABS R38, R80 ;  /* 0x0000005000267213 */ /* 0x000fe20000000000 */
[----:B------:R-:W-:Y:S01]  /*0dd0*/  IMAD.HI.U32 R7, R5, R43, RZ ;  /* 0x0000002b05077227 */ /* 0x000fe200078e00ff */
[C-C-:B------:R-:W-:Y:S01]  /*0de0*/  LOP3.LUT R71, R13.reuse, 0x10, R0.reuse, 0xfe, !PT ;  /* 0x000000100d477812 */ /* 0x140fe200078efe00 */
[----:B------:R-:W-:Y:S01]  /*0df0*/  STL [R1+0xf8], R75 ;  /* 0x0000f84b01007387 */ /* 0x000fe20000100800 */
[C---:B------:R-:W-:Y:S01]  /*0e00*/  LOP3.LUT R78, R13.reuse, 0x1a, R0, 0xfe, !PT ;  /* 0x0000001a0d4e7812 */ /* 0x040fe200078efe00 */
[----:B------:R-:W-:Y:S01]  /*0e10*/  IMAD.MOV R11, RZ, RZ, -R11 ;  /* 0x000000ffff0b7224 */ /* 0x000fe200078e0a0b */
[----:B------:R-:W-:Y:S01]  /*0e20*/  IABS R26, R68 ;  /* 0x00000044001a7213 */ /* 0x000fe20000000000 */
[C---:B------:R-:W-:Y:S01]  /*0e30*/  IMAD R44, R4.reuse, R15, R44 ;  /* 0x0000000f042c7224 */ /* 0x040fe200078e022c */
[--C-:B------:R-:W-:Y:S01]  /*0e40*/  LOP3.LUT R69, R13, 0x12, R0.reuse, 0xfe, !PT ;  /* 0x000000120d457812 */ /* 0x100fe200078efe00 */
[----:B------:R-:W-:Y:S01]  /*0e50*/  IMAD.MOV R15, RZ, RZ, -R7 ;  /* 0x000000ffff0f7224 */ /* 0x000fe200078e0a07 */
[----:B------:R-:W-:Y:S01]  /*0e60*/  IABS R41, R71 ;  /* 0x0000004700297213 */ /* 0x000fe20000000000 */
[----:B------:R-:W-:Y:S01]  /*0e70*/  IMAD.HI.U32 R7, R5, R39, RZ ;  /* 0x0000002705077227 */ /* 0x000fe200078e00ff */
[----:B------:R-:W-:Y:S01]  /*0e80*/  IABS R36, R78 ;  /* 0x0000004e00247213 */ /* 0x000fe20000000000 */
[----:B------:R-:W-:Y:S01]  /*0e90*/  STL [R1+0xf4], R61 ;  /* 0x0000f43d01007387 */ /* 0x000fe20000100800 */
[----:B------:R-:W-:Y:S01]  /*0ea0*/  IABS R40, R69 ;  /* 0x0000004500287213 */ /* 0x000fe20000000000 */
[C---:B------:R-:W-:Y:S01]  /*0eb0*/  IMAD R37, R4.reuse, R11, R37 ;  /* 0x0000000b04257224 */ /* 0x040fe200078e0225 */
[--C-:B------:R-:W-:Y:S01]  /*0ec0*/  LOP3.LUT R85, R13, 0x1e, R0.reuse, 0xfe, !PT ;  /* 0x0000001e0d557812 */ /* 0x100fe200078efe00 */
[----:B------:R-:W-:Y:S01]  /*0ed0*/  IMAD.HI.U32 R11, R5, R31, RZ ;  /* 0x0000001f050b7227 */ /* 0x000fe200078e00ff */
[C-C-:B------:R-:W-:Y:S01]  /*0ee0*/  LOP3.LUT R76, R13.reuse, 0x1c, R0.reuse, 0xfe, !PT ;  /* 0x0000001c0d4c7812 */ /* 0x140fe200078efe00 */
[----:B------:R-:W-:Y:S01]  /*0ef0*/  STL [R1+0xf0], R59 ;  /* 0x0000f03b01007387 */ /* 0x000fe20000100800 */
[--C-:B------:R-:W-:Y:S01]  /*0f00*/  LOP3.LUT R74, R13, 0x20, R0.reuse, 0xfe, !PT ;  /* 0x000000200d4a7812 */ /* 0x100fe200078efe00 */
[----:B------:R-:W-:Y:S01]  /*0f10*/  IMAD.MOV R7, RZ, RZ, -R7 ;  /* 0x000000ffff077224 */ /* 0x000fe200078e0a07 */
        /* <DEDUP_REMOVED lines=8> */
[--C-:B------:R-:W-:Y:S01]  /*0fa0*/  LOP3.LUT R87, R13, 0x26, R0.reuse, 0xfe, !PT ;  /* 0x000000260d577812 */ /* 0x100fe200078efe00 */
[C---:B------:R-:W-:Y:S01]  /*0fb0*/  IMAD R39, R4.reuse, R7, R39 ;  /* 0x0000000704277224 */ /* 0x040fe200078e0227 */
[----:B------:R-:W-:Y:S01]  /*0fc0*/  IABS R32, R72 ;  /* 0x0000004800207213 */ /* 0x000fe20000000000 */
[----:B------:R-:W-:Y:S01]  /*0fd0*/  IMAD.HI.U32 R12, R5, R46, RZ ;  /* 0x0000002e050c7227 */ /* 0x000fe200078e00ff */
[----:B------:R-:W-:Y:S01]  /*0fe0*/  IABS R30, R87 ;  /* 0x00000057001e7213 */ /* 0x000fe20000000000 */
[----:B------:R-:W-:Y:S01]  /*0ff0*/  STL [R1+0xe8], R71 ;  /* 0x0000e84701007387 */ /* 0x000fe20000100800 */
[--C-:B------:R-:W-:Y:S01]  /*1000*/  LOP3.LUT R93, R13, 0x2a, R0.reuse, 0xfe, !PT ;  /* 0x0000002a0d5d7812 */ /* 0x100fe200078efe00 */
[----:B------:R-:W-:Y:S01]  /*1010*/  IMAD.HI.U32 R7, R5, R38, RZ ;  /* 0x0000002605077227 */ /* 0x000fe200078e00ff */
[C-C-:B------:R-:W-:Y:S01]  /*1020*/  LOP3.LUT R95, R13.reuse, 0x28, R0.reuse, 0xfe, !PT ;  /* 0x000000280d5f7812 */ /* 0x140fe200078efe00 */
[----:B------:R-:W-:Y:S01]  /*1030*/  STL [R1+0xe4], R69 ;  /* 0x0000e44501007387 */ /* 0x000fe20000100800 */
[----:B------:R-:W-:Y:S01]  /*1040*/  IABS R28, R93 ;  /* 0x0000005d001c7213 */ /* 0x000fe20000000000 */
[C---:B------:R-:W-:Y:S01]  /*1050*/  IMAD R31, R4.reuse, R11, R31 ;  /* 0x0000000b041f7224 */ /* 0x040fe200078e021f */
[--C-:B------:R-:W-:Y:S01]  /*1060*/  LOP3.LUT R91, R13, 0x2c, R0.reuse, 0xfe, !PT ;  /* 0x0000002c0d5b7812 */ /* 0x100fe200078efe00 */
[----:B------:R-:W-:Y:S01]  /*1070*/  IMAD.HI.U32 R11, R5, R26, RZ ;  /* 0x0000001a050b7227 */ /* 0x000fe200078e00ff */
[C-C-:B------:R-:W-:Y:S01]  /*1080*/  LOP3.LUT R66, R13.reuse, 0x30, R0.reuse, 0xfe, !PT ;  /* 0x000000300d427812 */ /* 0x140fe200078efe00 */
[----:B------:R-:W-:Y:S01]  /*1090*/  STL [R1+0xe0], R81 ;  /* 0x0000e05101007387 */ /* 0x000fe20000100800 */
[C---:B------:R-:W-:Y:S01]  /*10a0*/  LOP3.LUT R73, R13.reuse, 0x32, R0, 0xfe, !PT ;  /* 0x000000320d497812 */ /* 0x040fe200078efe00 */
[----:B------:R-:W-:Y:S01]  /*10b0*/  IMAD.MOV R14, RZ, RZ, -R14 ;  /* 0x000000ffff0e7224 */ /* 0x000fe200078e0a0e */
[C-C-:B------:R-:W-:Y:S01]  /*10c0*/  LOP3.LUT R64, R13.reuse, 0x34, R0.reuse, 0xfe, !PT ;  /* 0x000000340d407812 */ /* 0x140fe200078efe00 */
[----:B------:R-:W-:Y:S01]  /*10d0*/  IMAD R43, R4, R15, R43 ;  /* 0x0000000f042b7224 */ /* 0x000fe200078e022b */
[C---:B------:R-:W-:Y:S01]  /*10e0*/  LOP3.LUT R62, R13.reuse, 0x36, R0, 0xfe, !PT ;  /* 0x000000360d3e7812 */ /* 0x040fe200078efe00 */
[----:B------:R-:W-:Y:S01]  /*10f0*/  IMAD.MOV R17, RZ, RZ, -R12 ;  /* 0x000000ffff117224 */ /* 0x000fe200078e0a0c */
[C-C-:B------:R-:W-:Y:S01]  /*1100*/  LOP3.LUT R60, R13.reuse, 0x38, R0.reuse, 0xfe, !PT ;  /* 0x000000380d3c7812 */ /* 0x140fe200078efe00 */
[----:B------:R-:W-:Y:S01]  /*1110*/  IMAD.MOV R15, RZ, RZ, -R7 ;  /* 0x000000ffff0f7224 */ /* 0x000fe200078e0a07 */
[--C-:B------:R-:W-:Y:S01]  /*1120*/  LOP3.LUT R58, R13, 0x3a, R0.reuse, 0xfe, !PT ;  /* 0x0000003a0d3a7812 */ /* 0x100fe200078efe00 */
[----:B------:R-:W-:Y:S01]  /*1130*/  IMAD.HI.U32 R12, R5, R41, RZ ;  /* 0x00000029050c7227 */ /* 0x000fe200078e00ff */
[C-C-:B------:R-:W-:Y:S01]  /*1140*/  LOP3.LUT R56, R13.reuse, 0x3c, R0.reuse, 0xfe, !PT ;  /* 0x0000003c0d387812 */ /* 0x140fe200078efe00 */
[----:B------:R-:W-:Y:S01]  /*1150*/  STL [R1+0xdc], R80 ;  /* 0x0000dc5001007387 */ /* 0x000fe20000100800 */
[----:B------:R-:W-:Y:S01]  /*1160*/  LOP3.LUT R54, R13, 0x3e, R0, 0xfe, !PT ;  /* 0x0000003e0d367812 */ /* 0x000fe200078efe00 */
[C---:B------:R-:W-:Y:S01]  /*1170*/  IMAD.HI.U32 R7, R5.reuse, R36, RZ ;  /* 0x0000002405077227 */ /* 0x040fe200078e00ff */
[----:B------:R-:W-:Y:S01]  /*1180*/  IABS R29, R95 ;  /* 0x0000005f001d7213 */ /* 0x000fe20000000000 */
[----:B------:R-:W-:Y:S01]  /*1190*/  STL [R1+0xd8], R79 ;  /* 0x0000d84f01007387 */ /* 0x000fe20000100800 */
[----:B------:R-:W-:Y:S01]  /*11a0*/  IABS R27, R91 ;  /* 0x0000005b001b7213 */ /* 0x000fe20000000000 */
[----:B------:R-:W-:Y:S01]  /*11b0*/  IMAD.MOV R11, RZ, RZ, -R11 ;  /* 0x000000ffff0b7224 */ /* 0x000fe200078e0a0b */
[----:B------:R-:W-:Y:S01]  /*11c0*/  IABS R24, R73 ;  /* 0x0000004900187213 */ /* 0x000fe20000000000 */
[----:B------:R-:W-:Y:S01]  /*11d0*/  IMAD R57, R10, 0x40, R50 ;  /* 0x000000400a397824 */ /* 0x000fe200078e0232 */
[----:B------:R-:W-:Y:S01]  /*11e0*/  IABS R23, R64 ;  /* 0x0000004000177213 */ /* 0x000fe20000000000 */
[----:B------:R-:W-:Y:S01]  /*11f0*/  IMAD R45, R4, R14, R45 ;  /* 0x0000000e042d7224 */ /* 0x000fe200078e022d */
[----:B------:R-:W-:Y:S01]  /*1200*/  IABS R25, R66 ;  /* 0x0000004200197213 */ /* 0x000fe20000000000 */
[C---:B------:R-:W-:Y:S01]  /*1210*/  IMAD.HI.U32 R14, R5.reuse, R40, RZ ;  /* 0x00000028050e7227 */ /* 0x040fe200078e00ff */
[----:B------:R-:W-:Y:S01]  /*1220*/  IABS R22, R62 ;  /* 0x0000003e00167213 */ /* 0x000fe20000000000 */
[----:B------:R-:W-:Y:S01]  /*1230*/  STL [R1+0xd4], R78 ;  /* 0x0000d44e01007387 */ /* 0x000fe20000100800 */
[----:B------:R-:W-:Y:S01]  /*1240*/  IABS R21, R60 ;  /* 0x0000003c00157213 */ /* 0x000fe20000000000 */
[----:B------:R-:W-:Y:S01]  /*1250*/  IMAD.MOV R12, RZ, RZ, -R12 ;  /* 0x000000ffff0c7224 */ /* 0x000fe200078e0a0c */
[----:B------:R-:W-:Y:S01]  /*1260*/  IABS R19, R58 ;  /* 0x0000003a00137213 */ /* 0x000fe20000000000 */
[----:B------:R-:W-:Y:S01]  /*1270*/  IMAD.MOV R7, RZ, RZ, -R7 ;  /* 0x000000ffff077224 */ /* 0x000fe200078e0a07 */
[----:B------:R-:W-:Y:S01]  /*1280*/  LOP3.LUT R52, R140, 0x42, RZ, 0xfc, !PT ;  /* 0x000000428c347812 */ /* 0x000fe200078efcff */
[C---:B------:R-:W-:Y:S01]  /*1290*/  IMAD R26, R4.reuse, R11, R26 ;  /* 0x0000000b041a7224 */ /* 0x040fe200078e021a */
[----:B------:R-:W-:Y:S01]  /*12a0*/  IABS R11, R57 ;  /* 0x00000039000b7213 */ /* 0x000fe20000000000 */
[----:B------:R-:W-:Y:S01]  /*12b0*/  IMAD R46, R4, R17, R46 ;  /* 0x00000011042e7224 */ /* 0x000fe200078e022e */
[----:B------:R-:W-:Y:S01]  /*12c0*/  IABS R51, R54 ;  /* 0x0000003600337213 */ /* 0x000fe20000000000 */
[----:B------:R-:W-:Y:S01]  /*12d0*/  IMAD.MOV R17, RZ, RZ, -R14 ;  /* 0x000000ffff117224 */ /* 0x000fe200078e0a0e */
[----:B------:R-:W-:Y:S01]  /*12e0*/  LOP3.LUT R18, R140, 0x40, RZ, 0xfc, !PT ;  /* 0x000000408c127812 */ /* 0x000fe200078efcff */
[----:B------:R-:W-:Y:S01]  /*12f0*/  IMAD R41, R4, R12, R41 ;  /* 0x0000000c04297224 */ /* 0x000fe200078e0229 */
[C---:B------:R-:W-:Y:S01]  /*1300*/  LOP3.LUT R20, R140.reuse, 0x7e, RZ, 0xfc, !PT ;  /* 0x0000007e8c147812 */ /* 0x040fe200078efcff */
[C---:B------:R-:W-:Y:S01]  /*1310*/  IMAD.HI.U32 R14, R5.reuse, R34, RZ ;  /* 0x00000022050e7227 */ /* 0x040fe200078e00ff */
[----:B------:R-:W-:Y:S01]  /*1320*/  IABS R55, R18 ;  /* 0x0000001200377213 */ /* 0x000fe20000000000 */
[----:B------:R-:W-:Y:S01]  /*1330*/  STL [R1+0xd0], R76 ;  /* 0x0000d04c01007387 */ /* 0x000fe20000100800 */
[----:B------:R-:W-:Y:S01]  /*1340*/  LOP3.LUT R98, R140, 0x44, RZ, 0xfc, !PT ;  /* 0x000000448c627812 */ /* 0x000fe200078efcff */
[C---:B------:R-:W-:Y:S01]  /*1350*/  IMAD R36, R4.reuse, R7, R36 ;  /* 0x0000000704247224 */ /* 0x040fe200078e0224 */
[C---:B------:R-:W-:Y:S01]  /*1360*/  ISETP.GT.U32.AND P5, PT, R4.reuse, R48, PT ;  /* 0x000000300400720c */ /* 0x040fe20003fa4070 */
[----:B------:R-:W-:Y:S01]  /*1370*/  IMAD.HI.U32 R12, R5, R35, RZ ;  /* 0x00000023050c7227 */ /* 0x000fe200078e00ff */
[----:B------:R-:W-:Y:S01]  /*1380*/  IABS R63, R98 ;  /* 0x00000062003f7213 */ /* 0x000fe20000000000 */
[----:B------:R-:W-:Y:S01]  /*1390*/  STL [R1+0xcc], R85 ;  /* 0x0000cc5501007387 */ /* 0x000fe20000100800 */
[----:B------:R-:W-:Y:S01]  /*13a0*/  ISETP.GE.AND P3, PT, R57, RZ, PT ;  /* 0x000000ff3900720c */ /* 0x000fe20003f66270 */
[C---:B------:R-:W-:Y:S01]  /*13b0*/  IMAD.HI.U32 R7, R5.reuse, R33, RZ ;  /* 0x0000002105077227 */ /* 0x040fe200078e00ff */
[----:B------:R-:W-:Y:S01]  /*13c0*/  ISETP.GT.U32.AND P4, PT, R4, R49, PT ;  /* 0x000000310400720c */ /* 0x000fe20003f84070 */
[----:B------:R-:W-:Y:S01]  /*13d0*/  STL [R1+0xc8], R74 ;  /* 0x0000c84a01007387 */ /* 0x000fe20000100800 */
[----:B------:R-:W-:Y:S01]  /*13e0*/  LOP3.LUT R96, R140, 0x46, RZ, 0xfc, !PT ;  /* 0x000000468c607812 */ /* 0x000fe200078efcff */
[----:B------:R-:W-:Y:S01]  /*13f0*/  IMAD R38, R4, R15, R38 ;  /* 0x0000000f04267224 */ /* 0x000fe200078e0226 */
[----:B------:R-:W-:Y:S01]  /*1400*/  LOP3.LUT R94, R140, 0x48, RZ, 0xfc, !PT ;  /* 0x000000488c5e7812 */ /* 0x000fe200078efcff */
[----:B------:R-:W-:Y:S01]  /*1410*/  IMAD.HI.U32 R6, R6, R11, RZ ;  /* 0x0000000b06067227 */ /* 0x000fe200078e00ff */
[----:B------:R-:W-:Y:S01]  /*1420*/  IABS R65, R96 ;  /* 0x0000006000417213 */ /* 0x000fe20000000000 */
[----:B------:R-:W-:Y:S01]  /*1430*/  STL [R1+0xc4], R72 ;  /* 0x0000c44801007387 */ /* 0x000fe20000100800 */
[C---:B------:R-:W-:Y:S01]  /*1440*/  LOP3.LUT R92, R140.reuse, 0x4a, RZ, 0xfc, !PT ;  /* 0x0000004a8c5c7812 */ /* 0x040fe200078efcff */
[----:B------:R-:W-:Y:S01]  /*1450*/  IMAD.MOV R15, RZ, RZ, -R14 ;  /* 0x000000ffff0f7224 */ /* 0x000fe200078e0a0e */
[C---:B------:R-:W-:Y:S01]  /*1460*/  LOP3.LUT R90, R140.reuse, 0x4c, RZ, 0xfc, !PT ;  /* 0x0000004c8c5a7812 */ /* 0x040fe200078efcff */
[----:B------:R-:W-:Y:S01]  /*1470*/  IMAD.MOV R12, RZ, RZ, -R12 ;  /* 0x000000ffff0c7224 */ /* 0x000fe200078e0a0c */
[----:B------:R-:W-:Y:S01]  /*1480*/  STL [R1+0xc0], R70 ;  /* 0x0000c04601007387 */ /* 0x000fe20000100800 */
[----:B------:R-:W-:Y:S01]  /*1490*/  IMAD.MOV R14, RZ, RZ, -R7 ;  /* 0x000000ffff0e7224 */ /* 0x000fe200078e0a07 */
[----:B------:R-:W-:Y:S01]  /*14a0*/  LOP3.LUT R88, R140, 0x4e, RZ, 0xfc, !PT ;  /* 0x0000004e8c587812 */ /* 0x000fe200078efcff */
[----:B------:R-:W-:Y:S01]  /*14b0*/  IMAD.HI.U32 R7, R5, R32, RZ ;  /* 0x0000002005077227 */ /* 0x000fe200078e00ff */
[----:B------:R-:W-:Y:S01]  /*14c0*/  STL [R1+0xbc], R87 ;  /* 0x0000bc5701007387 */ /* 0x000fe20000100800 */
[----:B------:R-:W-:-:S02]  /*14d0*/  IABS R67, R92 ;  /* 0x0000005c00437213 */ /* 0x000fc40000000000 */
[----:B------:R-:W-:Y:S01]  /*14e0*/  IMAD.MOV R6, RZ, RZ, -R6 ;  /* 0x000000ffff067224 */ /* 0x000fe200078e0a06 */
[----:B------:R-:W-:Y:S01]  /*14f0*/  STL [R1+0xb8], R95 ;  /* 0x0000b85f01007387 */ /* 0x000fe20000100800 */
[----:B------:R-:W-:Y:S01]  /*1500*/  IMAD R35, R4, R12, R35 ;  /* 0x0000000c04237224 */ /* 0x000fe200078e0223 */
[C---:B------:R-:W-:Y:S01]  /*1510*/  LOP3.LUT R86, R140.reuse, 0x50, RZ, 0xfc, !PT ;  /* 0x000000508c567812 */ /* 0x040fe200078efcff */
[C---:B------:R-:W-:Y:S01]  /*1520*/  IMAD.HI.U32 R12, R5.reuse, R30, RZ ;  /* 0x0000001e050c7227 */ /* 0x040fe200078e00ff */
[----:B------:R-:W-:Y:S01]  /*1530*/  STL [R1+0xb4], R93 ;  /* 0x0000b45d01007387 */ /* 0x000fe20000100800 */
[----:B------:R-:W-:Y:S02]  /*1540*/  LOP3.LUT R16, R140, 0x78, RZ, 0xfc, !PT ;  /* 0x000000788c107812 */ /* 0x000fe400078efcff */
[----:B------:R-:W-:Y:S01]  /*1550*/  IMAD.MOV R7, RZ, RZ, -R7 ;  /* 0x000000ffff077224 */ /* 0x000fe200078e0a07 */
[----:B------:R-:W-:Y:S01]  /*1560*/  STL [R1+0xb0], R91 ;  /* 0x0000b05b01007387 */ /* 0x000fe20000100800 */
[----:B------:R-:W-:Y:S01]  /*1570*/  IMAD R13, R2, R6, R11 ;  /* 0x00000006020d7224 */ /* 0x000fe200078e020b */
[----:B------:R-:W-:Y:S01]  /*1580*/  IABS R107, R16 ;  /* 0x00000010006b7213 */ /* 0x000fe20000000000 */
[----:B------:R-:W-:Y:S01]  /*1590*/  IMAD R34, R4, R15, R34 ;  /* 0x0000000f04227224 */ /* 0x000fe200078e0222 */
[----:B------:R-:W-:Y:S01]  /*15a0*/  STL [R1+0xac], R68 ;  /* 0x0000ac4401007387 */ /* 0x000fe20000100800 */
[----:B------:R-:W-:Y:S01]  /*15b0*/  IMAD.MOV R15, RZ, RZ, -R12 ;  /* 0x000000ffff0f7224 */ /* 0x000fe200078e0a0c */
[----:B------:R-:W-:Y:S01]  /*15c0*/  ISETP.GT.U32.AND P2, PT, R2, R13, PT ;  /* 0x0000000d0200720c */ /* 0x000fe20003f44070 */
[----:B------:R-:W-:Y:S01]  /*15d0*/  IMAD R32, R4, R7, R32 ;  /* 0x0000000704207224 */ /* 0x000fe200078e0220 */
[----:B------:R-:W-:Y:S01]  /*15e0*/  STL [R1+0xa8], R66 ;  /* 0x0000a84201007387 */ /* 0x000fe20000100800 */
[----:B------:R-:W-:Y:S01]  /*15f0*/  IMAD.HI.U32 R7, R5, R28, RZ ;  /* 0x0000001c05077227 */ /* 0x000fe200078e00ff */
[----:B------:R-:W-:-:S02]  /*1600*/  LOP3.LUT R249, R0, 0x26, RZ, 0xfc, !PT ;  /* 0x0000002600f97812 */ /* 0x000fc400078efcff */
[----:B------:R-:W-:Y:S01]  /*1610*/  STL [R1+0xa4], R73 ;  /* 0x0000a44901007387 */ /* 0x000fe20000100800 */
[C---:B------:R-:W-:Y:S02]  /*1620*/  IMAD R30, R4.reuse, R15, R30 ;  /* 0x0000000f041e7224 */ /* 0x040fe400078e021e */
[----:B------:R-:W-:Y:S01]  /*1630*/  IMAD R33, R4, R14, R33 ;  /* 0x0000000e04217224 */ /* 0x000fe200078e0221 */
[----:B------:R-:W-:Y:S01]  /*1640*/  STL [R1+0xa0], R64 ;  /* 0x0000a04001007387 */ /* 0x000fe20000100800 */
[----:B------:R-:W-:Y:S02]  /*1650*/  IMAD.MOV R15, RZ, RZ, -R7 ;  /* 0x000000ffff0f7224 */ /* 0x000fe400078e0a07 */
[C---:B------:R-:W-:Y:S01]  /*1660*/  IMAD.HI.U32 R14, R5.reuse, R29, RZ ;  /* 0x0000001d050e7227 */ /* 0x040fe200078e00ff */
[----:B------:R-:W-:Y:S03]  /*1670*/  STL [R1+0x9c], R62 ;  /* 0x00009c3e01007387 */ /* 0x000fe60000100800 */
[----:B------:R-:W-:Y:S01]  /*1680*/  IMAD.HI.U32 R7, R5, R27, RZ ;  /* 0x0000001b05077227 */ /* 0x000fe200078e00ff */
[----:B------:R-:W-:Y:S03]  /*1690*/  STL [R1+0x98], R60 ;  /* 0x0000983c01007387 */ /* 0x000fe60000100800 */
[----:B------:R-:W-:Y:S01]  /*16a0*/  IMAD.MOV R14, RZ, RZ, -R14 ;  /* 0x000000ffff0e7224 */ /* 0x000fe200078e0a0e */
[----:B------:R-:W-:Y:S01]  /*16b0*/  STL [R1+0x94], R58 ;  /* 0x0000943a01007387 */ /* 0x000fe20000100800 */
[----:B------:R-:W-:-:S02]  /*16c0*/  IMAD.MOV R7, RZ, RZ, -R7 ;  /* 0x000000ffff077224 */ /* 0x000fc400078e0a07 */
[C---:B------:R-:W-:Y:S01]  /*16d0*/  IMAD R29, R4.reuse, R14, R29 ;  /* 0x0000000e041d7224 */ /* 0x040fe200078e021d */
[----:B------:R2:W-:Y:S01]  /*16e0*/  STL [R1+0x108], R57 ;  /* 0x0001083901007387 */ /* 0x0005e20000100800 */
[C---:B------:R-:W-:Y:S02]  /*16f0*/  IMAD R27, R4.reuse, R7, R27 ;  /* 0x00000007041b7224 */ /* 0x040fe400078e021b */
[----:B------:R-:W-:Y:S01]  /*1700*/  IMAD R40, R4, R17, R40 ;  /* 0x0000001104287224 */ /* 0x000fe200078e0228 */
[----:B------:R-:W-:Y:S01]  /*1710*/  IABS R17, R56 ;  /* 0x0000003800117213 */ /* 0x000fe20000000000 */
[C---:B------:R-:W-:Y:S01]  /*1720*/  IMAD.HI.U32 R14, R5.reuse, R24, RZ ;  /* 0x00000018050e7227 */ /* 0x040fe200078e00ff */
[----:B------:R3:W-:Y:S03]  /*1730*/  STL [R1+0x90], R56 ;  /* 0x0000903801007387 */ /* 0x0007e60000100800 */
[----:B------:R-:W-:Y:S01]  /*1740*/  IMAD.HI.U32 R7, R5, R23, RZ ;  /* 0x0000001705077227 */ /* 0x000fe200078e00ff */
[----:B--2---:R-:W-:Y:S01]  /*1750*/  IABS R57, R90 ;  /* 0x0000005a00397213 */ /* 0x004fe20000000000 */
[----:B------:R2:W-:Y:S02]  /*1760*/  STL [R1+0x8c], R54 ;  /* 0x00008c3601007387 */ /* 0x0005e40000100800 */
[----:B------:R-:W-:-:S02]  /*1770*/  @!P2 IMAD.IADD R13, R13, 0x1, -R2 ;  /* 0x000000010d0da824 */ /* 0x000fc400078e0a02 */
[----:B------:R-:W-:Y:S01]  /*1780*/  IMAD R28, R4, R15, R28 ;  /* 0x0000000f041c7224 */ /* 0x000fe200078e021c */
[----:B------:R4:W-:Y:S01]  /*1790*/  STL [R1+0x88], R18 ;  /* 0x0000881201007387 */ /* 0x0009e20000100800 */
[C---:B------:R-:W-:Y:S01]  /*17a0*/  IMAD.HI.U32 R12, R5.reuse, R25, RZ ;  /* 0x00000019050c7227 */ /* 0x040fe200078e00ff */
[----:B------:R-:W-:Y:S02]  /*17b0*/  ISETP.GT.U32.AND P2, PT, R2, R13, PT ;  /* 0x0000000d0200720c */ /* 0x000fe40003f44070 */
[----:B------:R5:W-:Y:S01]  /*17c0*/  STL [R1+0x140], R52 ;  /* 0x0001403401007387 */ /* 0x000be20000100800 */
[----:B------:R-:W-:Y:S01]  /*17d0*/  IMAD.MOV R15, RZ, RZ, -R14 ;  /* 0x000000ffff0f7224 */ /* 0x000fe200078e0a0e */
[----:B------:R-:W-:Y:S01]  /*17e0*/  IABS R14, R20 ;  /* 0x00000014000e7213 */ /* 0x000fe20000000000 */
[----:B------:R-:W-:Y:S01]  /*17f0*/  IMAD.MOV R10, RZ, RZ, -R7 ;  /* 0x000000ffff0a7224 */ /* 0x000fe200078e0a07 */
[----:B------:R-:W-:Y:S01]  /*1800*/  STL [R1+0x110], R20 ;  /* 0x0001101401007387 */ /* 0x000fe20000100800 */
[----:B------:R-:W-:-:S03]  /*1810*/  IMAD.HI.U32 R7, R5, R22, RZ ;  /* 0x0000001605077227 */ /* 0x000fc600078e00ff */
[----:B------:R-:W-:Y:S01]  /*1820*/  STL [R1+0x188], R98 ;  /* 0x0001886201007387 */ /* 0x000fe20000100800 */
[----:B------:R-:W-:-:S03]  /*1830*/  IMAD.HI.U32 R6, R5, R17, RZ ;  /* 0x0000001105067227 */ /* 0x000fc600078e00ff */
[----:B------:R-:W-:Y:S01]  /*1840*/  STL [R1+0x184], R96 ;  /* 0x0001846001007387 */ /* 0x000fe20000100800 */
[----:B------:R-:W-:Y:S02]  /*1850*/  IMAD.MOV R12, RZ, RZ, -R12 ;  /* 0x000000ffff0c7224 */ /* 0x000fe400078e0a0c */
[C---:B------:R-:W-:Y:S01]  /*1860*/  IMAD R24, R4.reuse, R15, R24 ;  /* 0x0000000f04187224 */ /* 0x040fe200078e0218 */
[----:B------:R-:W-:Y:S01]  /*1870*/  STL [R1+0x180], R94 ;  /* 0x0001805e01007387 */ /* 0x000fe20000100800 */
[----:B------:R-:W-:Y:S02]  /*1880*/  IMAD R23, R4, R10, R23 ;  /* 0x0000000a04177224 */ /* 0x000fe400078e0217 */
[C---:B------:R-:W-:Y:S01]  /*1890*/  IMAD.HI.U32 R10, R5.reuse, R21, RZ ;  /* 0x00000015050a7227 */ /* 0x040fe200078e00ff */
[----:B------:R-:W-:Y:S03]  /*18a0*/  STL [R1+0x17c], R92 ;  /* 0x00017c5c01007387 */ /* 0x000fe60000100800 */
[----:B------:R-:W-:Y:S01]  /*18b0*/  IMAD.MOV R15, RZ, RZ, -R7 ;  /* 0x000000ffff0f7224 */ /* 0x000fe200078e0a07 */
[----:B------:R-:W-:Y:S01]  /*18c0*/  STL [R1+0x178], R90 ;  /* 0x0001785a01007387 */ /* 0x000fe20000100800 */
[----:B------:R-:W-:-:S03]  /*18d0*/  IMAD.HI.U32 R7, R5, R19, RZ ;  /* 0x0000001305077227 */ /* 0x000fc600078e00ff */
[----:B------:R-:W-:Y:S01]  /*18e0*/  STL [R1+0x174], R88 ;  /* 0x0001745801007387 */ /* 0x000fe20000100800 */
[----:B------:R-:W-:Y:S02]  /*18f0*/  IMAD.MOV R6, RZ, RZ, -R6 ;  /* 0x000000ffff067224 */ /* 0x000fe400078e0a06 */
[C---:B------:R-:W-:Y:S01]  /*1900*/  IMAD R25, R4.reuse, R12, R25 ;  /* 0x0000000c04197224 */ /* 0x040fe200078e0219 */
[----:B------:R-:W-:Y:S01]  /*1910*/  IABS R12, R52 ;  /* 0x00000034000c7213 */ /* 0x000fe20000000000 */
[----:B------:R-:W-:Y:S01]  /*1920*/  IMAD.MOV R10, RZ, RZ, -R10 ;  /* 0x000000ffff0a7224 */ /* 0x000fe200078e0a0a */
[----:B------:R-:W-:Y:S01]  /*1930*/  STL [R1+0x170], R86 ;  /* 0x0001705601007387 */ /* 0x000fe20000100800 */
[----:B------:R-:W-:Y:S02]  /*1940*/  IMAD.MOV R7, RZ, RZ, -R7 ;  /* 0x000000ffff077224 */ /* 0x000fe400078e0a07 */
[----:B------:R-:W-:Y:S02]  /*1950*/  IMAD R17, R4, R6, R17 ;  /* 0x0000000604117224 */ /* 0x000fe400078e0211 */
[----:B------:R-:W-:-:S04]  /*1960*/  IMAD.HI.U32 R6, R5, R51, RZ ;  /* 0x0000003305067227 */ /* 0x000fc800078e00ff */
[C---:B------:R-:W-:Y:S02]  /*1970*/  IMAD R21, R4.reuse, R10, R21 ;  /* 0x0000000a04157224 */ /* 0x040fe400078e0215 */
[----:B------:R-:W-:Y:S02]  /*1980*/  IMAD R19, R4, R7, R19 ;  /* 0x0000000704137224 */ /* 0x000fe400078e0213 */
[----:B------:R-:W-:-:S04]  /*1990*/  IMAD.HI.U32 R10, R5, R12, RZ ;  /* 0x0000000c050a7227 */ /* 0x000fc800078e00ff */
[----:B------:R-:W-:Y:S01]  /*19a0*/  @!P2 IMAD.IADD R13, R13, 0x1, -R2 ;  /* 0x000000010d0da824 */ /* 0x000fe200078e0a02 */
[----:B------:R-:W-:Y:S01]  /*19b0*/  ISETP.GT.U32.AND P2, PT, R4, R47, PT ;  /* 0x0000002f0400720c */ /* 0x000fe20003f44070 */
[----:B------:R-:W-:-:S04]  /*19c0*/  IMAD.HI.U32 R7, R5, R55, RZ ;  /* 0x0000003705077227 */ /* 0x000fc800078e00ff */
[----:B------:R-:W-:Y:S02]  /*19d0*/  IMAD.MOV R11, RZ, RZ, -R6 ;  /* 0x000000ffff0b7224 */ /* 0x000fe400078e0a06 */
[----:B------:R-:W-:-:S04]  /*19e0*/  IMAD.HI.U32 R6, R5, R14, RZ ;  /* 0x0000000e05067227 */ /* 0x000fc800078e00ff */
[----:B------:R-:W-:Y:S02]  /*19f0*/  IMAD R22, R4, R15, R22 ;  /* 0x0000000f04167224 */ /* 0x000fe400078e0216 */
[----:B------:R-:W-:Y:S02]  /*1a00*/  IMAD.MOV R15, RZ, RZ, -R10 ;  /* 0x000000ffff0f7224 */ /* 0x000fe400078e0a0a */
[----:B------:R-:W-:Y:S02]  /*1a10*/  IMAD.MOV R7, RZ, RZ, -R7 ;  /* 0x000000ffff077224 */ /* 0x000fe400078e0a07 */
[----:B------:R-:W-:-:S04]  /*1a20*/  IMAD.HI.U32 R2, R5, R63, RZ ;  /* 0x0000003f05027227 */ /* 0x000fc800078e00ff */
[----:B------:R-:W-:Y:S02]  /*1a30*/  IMAD.MOV R53, RZ, RZ, -R6 ;  /* 0x000000ffff357224 */ /* 0x000fe400078e0a06 */
[C---:B------:R-:W-:Y:S02]  /*1a40*/  IMAD R51, R4.reuse, R11, R51 ;  /* 0x0000000b04337224 */ /* 0x040fe400078e0233 */
[C---:B------:R-:W-:Y:S01]  /*1a50*/  IMAD R11, R4.reuse, R15, R12 ;  /* 0x0000000f040b7224 */ /* 0x040fe200078e020c */
[----:B------:R-:W-:Y:S01]  /*1a60*/  IABS R15, R94 ;  /* 0x0000005e000f7213 */ /* 0x000fe20000000000 */
[C---:B------:R-:W-:Y:S02]  /*1a70*/  IMAD R55, R4.reuse, R7, R55 ;  /* 0x0000000704377224 */ /* 0x040fe400078e0237 */
[----:B------:R-:W-:Y:S02]  /*1a80*/  IMAD.MOV R12, RZ, RZ, -R2 ;  /* 0x000000ffff0c7224 */ /* 0x000fe400078e0a02 */
[----:B------:R-:W-:Y:S01]  /*1a90*/  IMAD R7, R4, R53, R14 ;  /* 0x0000003504077224 */ /* 0x000fe200078e020e */
[----:B------:R-:W-:Y:S01]  /*1aa0*/  IABS R53, R86 ;  /* 0x0000005600357213 */ /* 0x000fe20000000000 */
[----:B------:R-:W-:Y:S01]  /*1ab0*/  IMAD.MOV.U32 R2, RZ, RZ, R13 ;  /* 0x000000ffff027224 */ /* 0x000fe200078e000d */
[----:B------:R-:W-:Y:S01]  /*1ac0*/  IABS R13, R88 ;  /* 0x00000058000d7213 */ /* 0x000fe20000000000 */
[----:B------:R-:W-:Y:S01]  /*1ad0*/  @!P5 IMAD.IADD R48, R48, 0x1, -R4 ;  /* 0x000000013030d824 */ /* 0x000fe200078e0a04 */
[----:B------:R-:W-:Y:S01]  /*1ae0*/  ISETP.GE.AND P5, PT, R140, RZ, PT ;  /* 0x000000ff8c00720c */ /* 0x000fe20003fa6270 */
[----:B------:R-:W-:Y:S01]  /*1af0*/  @!P3 IMAD.MOV R2, RZ, RZ, -R2 ;  /* 0x000000ffff02b224 */ /* 0x000fe200078e0a02 */
[C---:B------:R-:W-:Y:S01]  /*1b00*/  ISETP.GT.U32.AND P3, PT, R4.reuse, R7, PT ;  /* 0x000000070400720c */ /* 0x040fe20003f64070 */
[--C-:B------:R-:W-:Y:S01]  /*1b10*/  @!P2 IMAD.IADD R47, R47, 0x1, -R4.reuse ;  /* 0x000000012f2fa824 */ /* 0x100fe200078e0a04 */
[C---:B------:R-:W-:Y:S01]  /*1b20*/  ISETP.GT.U32.AND P2, PT, R4.reuse, R48, PT ;  /* 0x000000300400720c */ /* 0x040fe20003f44070 */
[----:B------:R-:W-:Y:S01]  /*1b30*/  @!P4 IMAD.IADD R49, R49, 0x1, -R4 ;  /* 0x000000013131c824 */ /* 0x000fe200078e0a04 */
[----:B------:R-:W-:Y:S01]  /*1b40*/  @!P6 LOP3.LUT R2, RZ, R8, RZ, 0x33, !PT ;  /* 0x00000008ff02e212 */ /* 0x000fe200078e33ff */
[----:B------:R-:W-:Y:S01]  /*1b50*/  IMAD.HI.U32 R6, R5, R65, RZ ;  /* 0x0000004105067227 */ /* 0x000fe200078e00ff */
[----:B------:R-:W-:-:S02]  /*1b60*/  ISETP.GT.U32.AND P6, PT, R4, R47, PT ;  /* 0x0000002f0400720c */ /* 0x000fc40003fc4070 */
[C---:B------:R-:W-:Y:S01]  /*1b70*/  ISETP.GT.U32.AND P4, PT, R4.reuse, R49, PT ;  /* 0x000000310400720c */ /* 0x040fe20003f84070 */
[C---:B------:R-:W-:Y:S02]  /*1b80*/  IMAD R63, R4.reuse, R12, R63 ;  /* 0x0000000c043f7224 */ /* 0x040fe400078e023f */
[----:B------:R-:W-:Y:S02]  /*1b90*/  IMAD.MOV R6, RZ, RZ, -R6 ;  /* 0x000000ffff067224 */ /* 0x000fe400078e0a06 */
[--C-:B------:R-:W-:Y:S01]  /*1ba0*/  @!P3 IMAD.IADD R7, R7, 0x1, -R4.reuse ;  /* 0x000000010707b824 */ /* 0x100fe200078e0a04 */
[----:B------:R-:W-:Y:S01]  /*1bb0*/  ISETP.GT.U32.AND P3, PT, R4, R46, PT ;  /* 0x0000002e0400720c */ /* 0x000fe20003f64070 */
[----:B------:R-:W-:Y:S01]  /*1bc0*/  @!P2 IMAD.IADD R48, R48, 0x1, -R4 ;  /* 0x000000013030a824 */ /* 0x000fe200078e0a04 */
[----:B------:R-:W-:Y:S01]  /*1bd0*/  ISETP.GT.U32.AND P2, PT, R4, R44, PT ;  /* 0x0000002c0400720c */ /* 0x000fe20003f44070 */
[----:B------:R-:W-:-:S04]  /*1be0*/  IMAD.HI.U32 R10, R5, R15, RZ ;  /* 0x0000000f050a7227 */ /* 0x000fc800078e00ff */
[--C-:B------:R-:W-:Y:S01]  /*1bf0*/  @!P6 IMAD.IADD R47, R47, 0x1, -R4.reuse ;  /* 0x000000012f2fe824 */ /* 0x100fe200078e0a04 */
[C---:B------:R-:W-:Y:S01]  /*1c00*/  ISETP.GT.U32.AND P6, PT, R4.reuse, R7, PT ;  /* 0x000000070400720c */ /* 0x040fe20003fc4070 */
[--C-:B------:R-:W-:Y:S01]  /*1c10*/  @!P4 IMAD.IADD R49, R49, 0x1, -R4.reuse ;  /* 0x000000013131c824 */ /* 0x100fe200078e0a04 */
[C---:B------:R-:W-:Y:S01]  /*1c20*/  ISETP.GT.U32.AND P4, PT, R4.reuse, R45, PT ;  /* 0x0000002d0400720c */ /* 0x040fe20003f84070 */
[----:B------:R-:W-:Y:S02]  /*1c30*/  IMAD R65, R4, R6, R65 ;  /* 0x0000000604417224 */ /* 0x000fe400078e0241 */
[--C-:B------:R-:W-:Y:S01]  /*1c40*/  @!P3 IMAD.IADD R46, R46, 0x1, -R4.reuse ;  /* 0x000000012e2eb824 */ /* 0x100fe200078e0a04 */
[----:B------:R-:W-:Y:S01]  /*1c50*/  ISETP.GE.AND P3, PT, R84, RZ, PT ;  /* 0x000000ff5400720c */ /* 0x000fe20003f66270 */
[----:B------:R-:W-:Y:S01]  /*1c60*/  @!P2 IMAD.IADD R44, R44, 0x1, -R4 ;  /* 0x000000012c2ca824 */ /* 0x000fe200078e0a04 */
[----:B------:R-:W-:Y:S01]  /*1c70*/  LOP3.LUT R84, R140, 0x52, RZ, 0xfc, !PT ;  /* 0x000000528c547812 */ /* 0x000fe200078efcff */
[----:B------:R-:W-:Y:S01]  /*1c80*/  @!P5 IMAD.MOV R49, RZ, RZ, -R49 ;  /* 0x000000ffff31d224 */ /* 0x000fe200078e0a31 */
[----:B------:R-:W-:Y:S01]  /*1c90*/  ISETP.GT.U32.AND P2, PT, R4, R46, PT ;  /* 0x0000002e0400720c */ /* 0x000fe20003f44070 */
[----:B------:R-:W-:-:S02]  /*1ca0*/  IMAD.MOV R10, RZ, RZ, -R10 ;  /* 0x000000ffff0a7224 */ /* 0x000fc400078e0a0a */
[--C-:B------:R-:W-:Y:S01]  /*1cb0*/  @!P6 IMAD.IADD R7, R7, 0x1, -R4.reuse ;  /* 0x000000010707e824 */ /* 0x100fe200078e0a04 */
[C---:B------:R-:W-:Y:S01]  /*1cc0*/  ISETP.GT.U32.AND P6, PT, R4.reuse, R44, PT ;  /* 0x0000002c0400720c */ /* 0x040fe20003fc4070 */
[----:B------:R-:W-:Y:S01]  /*1cd0*/  @!P4 IMAD.IADD R45, R45, 0x1, -R4 ;  /* 0x000000012d2dc824 */ /* 0x000fe200078e0a04 */
[----:B------:R-:W-:Y:S01]  /*1ce0*/  ISETP.GE.AND P4, PT, R83, RZ, PT ;  /* 0x000000ff5300720c */ /* 0x000fe20003f86270 */
[C---:B------:R-:W-:Y:S01]  /*1cf0*/  IMAD R15, R4.reuse, R10, R15 ;  /* 0x0000000a040f7224 */ /* 0x040fe200078e020f */
[----:B------:R-:W-:Y:S01]  /*1d00*/  STL [R1+0x16c], R84 ;  /* 0x00016c5401007387 */ /* 0x000fe20000100800 */
[----:B------:R-:W-:Y:S01]  /*1d10*/  @!P3 IMAD.MOV R48, RZ, RZ, -R48 ;  /* 0x000000ffff30b224 */ /* 0x000fe200078e0a30 */
[C---:B------:R-:W-:Y:S01]  /*1d20*/  ISETP.GT.U32.AND P5, PT, R4.reuse, R45, PT ;  /* 0x0000002d0400720c */ /* 0x040fe20003fa4070 */
[----:B------:R-:W-:Y:S01]  /*1d30*/  IMAD.HI.U32 R6, R5, R67, RZ ;  /* 0x0000004305067227 */ /* 0x000fe200078e00ff */
[----:B------:R-:W-:-:S03]  /*1d40*/  ISETP.GT.U32.AND P3, PT, R4, R43, PT ;  /* 0x0000002b0400720c */ /* 0x000fc60003f64070 */
[--C-:B------:R-:W-:Y:S01]  /*1d50*/  @!P2 IMAD.IADD R46, R46, 0x1, -R4.reuse ;  /* 0x000000012e2ea824 */ /* 0x100fe200078e0a04 */
[----:B------:R-:W-:Y:S01]  /*1d60*/  ISETP.GE.AND P2, PT, R82, RZ, PT ;  /* 0x000000ff5200720c */ /* 0x000fe20003f46270 */
[----:B------:R-:W-:Y:S01]  /*1d70*/  @!P6 IMAD.IADD R44, R44, 0x1, -R4 ;  /* 0x000000012c2ce824 */ /* 0x000fe200078e0a04 */
[C---:B------:R-:W-:Y:S01]  /*1d80*/  ISETP.GT.U32.AND P6, PT, R4.reuse, R41, PT ;  /* 0x000000290400720c */ /* 0x040fe20003fc4070 */
[----:B------:R-:W-:Y:S01]  /*1d90*/  @!P4 IMAD.MOV R47, RZ, RZ, -R47 ;  /* 0x000000ffff2fc224 */ /* 0x000fe200078e0a2f */
[----:B------:R-:W-:Y:S01]  /*1da0*/  ISETP.GT.U32.AND P4, PT, R4, R42, PT ;  /* 0x0000002a0400720c */ /* 0x000fe20003f84070 */
[----:B------:R-:W-:Y:S01]  /*1db0*/  IMAD.HI.U32 R8, R5, R57, RZ ;  /* 0x0000003905087227 */ /* 0x000fe200078e00ff */
[----:B------:R-:W-:-:S03]  /*1dc0*/  LOP3.LUT R82, R140, 0x58, RZ, 0xfc, !PT ;  /* 0x000000588c527812 */ /* 0x000fc600078efcff */
[--C-:B------:R-:W-:Y:S01]  /*1dd0*/  @!P5 IMAD.IADD R45, R45, 0x1, -R4.reuse ;  /* 0x000000012d2dd824 */ /* 0x100fe200078e0a04 */
[----:B------:R-:W-:Y:S01]  /*1de0*/  ISETP.GE.AND P5, PT, R75, RZ, PT ;  /* 0x000000ff4b00720c */ /* 0x000fe20003fa6270 */
[----:B------:R-:W-:Y:S01]  /*1df0*/  @!P3 IMAD.IADD R43, R43, 0x1, -R4 ;  /* 0x000000012b2bb824 */ /* 0x000fe200078e0a04 */
[----:B------:R-:W-:Y:S01]  /*1e00*/  ISETP.GE.AND P3, PT, R61, RZ, PT ;  /* 0x000000ff3d00720c */ /* 0x000fe20003f66270 */
[----:B------:R-:W-:Y:S01]  /*1e10*/  @!P2 IMAD.MOV R46, RZ, RZ, -R46 ;  /* 0x000000ffff2ea224 */ /* 0x000fe200078e0a2e */
[----:B------:R-:W-:Y:S01]  /*1e20*/  LOP3.LUT R75, R140, 0x54, RZ, 0xfc, !PT ;  /* 0x000000548c4b7812 */ /* 0x000fe200078efcff */
[--C-:B------:R-:W-:Y:S01]  /*1e30*/  @!P6 IMAD.IADD R41, R41, 0x1, -R4.reuse ;  /* 0x000000012929e824 */ /* 0x100fe200078e0a04 */
[----:B------:R-:W-:Y:S01]  /*1e40*/  ISETP.GT.U32.AND P2, PT, R4, R43, PT ;  /* 0x0000002b0400720c */ /* 0x000fe20003f44070 */
[----:B------:R-:W-:Y:S01]  /*1e50*/  @!P4 IMAD.IADD R42, R42, 0x1, -R4 ;  /* 0x000000012a2ac824 */ /* 0x000fe200078e0a04 */
[----:B------:R-:W-:Y:S01]  /*1e60*/  ISETP.GE.AND P4, PT, R59, RZ, PT ;  /* 0x000000ff3b00720c */ /* 0x000fe20003f86270 */
[----:B------:R-:W-:Y:S01]  /*1e70*/  IMAD.HI.U32 R10, R5, R13, RZ ;  /* 0x0000000d050a7227 */ /* 0x000fe200078e00ff */
[C---:B------:R-:W-:Y:S01]  /*1e80*/  ISETP.GT.U32.AND P6, PT, R4.reuse, R41, PT ;  /* 0x000000290400720c */ /* 0x040fe20003fc4070 */
[----:B------:R-:W-:Y:S01]  /*1e90*/  STL [R1+0x168], R75 ;  /* 0x0001684b01007387 */ /* 0x000fe20000100800 */
[----:B------:R-:W-:Y:S01]  /*1ea0*/  IABS R59, R84 ;  /* 0x00000054003b7213 */ /* 0x000fe20000000000 */
[----:B------:R-:W-:Y:S01]  /*1eb0*/  @!P5 IMAD.MOV R45, RZ, RZ, -R45 ;  /* 0x000000ffff2dd224 */ /* 0x000fe200078e0a2d */
[C---:B------:R-:W-:Y:S01]  /*1ec0*/  ISETP.GT.U32.AND P5, PT, R4.reuse, R42, PT ;  /* 0x0000002a0400720c */ /* 0x040fe20003fa4070 */
[----:B------:R-:W-:Y:S01]  /*1ed0*/  @!P3 IMAD.MOV R44, RZ, RZ, -R44 ;  /* 0x000000ffff2cb224 */ /* 0x000fe200078e0a2c */
[C---:B------:R-:W-:Y:S01]  /*1ee0*/  ISETP.GT.U32.AND P3, PT, R4.reuse, R40, PT ;  /* 0x000000280400720c */ /* 0x040fe20003f64070 */
[----:B------:R-:W-:Y:S01]  /*1ef0*/  IMAD.MOV R6, RZ, RZ, -R6 ;  /* 0x000000ffff067224 */ /* 0x000fe200078e0a06 */
[----:B------:R-:W-:Y:S01]  /*1f00*/  IABS R61, R75 ;  /* 0x0000004b003d7213 */ /* 0x000fe20000000000 */
[----:B------:R-:W-:Y:S01]  /*1f10*/  @!P2 IMAD.IADD R43, R43, 0x1, -R4 ;  /* 0x000000012b2ba824 */ /* 0x000fe200078e0a04 */
[----:B------:R-:W-:Y:S01]  /*1f20*/  ISETP.GT.U32.AND P2, PT, R4, R39, PT ;  /* 0x000000270400720c */ /* 0x000fe20003f44070 */
[----:B------:R-:W-:-:S02]  /*1f30*/  IMAD.MOV R8, RZ, RZ, -R8 ;  /* 0x000000ffff087224 */ /* 0x000fc400078e0a08 */
[--C-:B------:R-:W-:Y:S01]  /*1f40*/  @!P6 IMAD.IADD R41, R41, 0x1, -R4.reuse ;  /* 0x000000012929e824 */ /* 0x100fe200078e0a04 */
[----:B------:R-:W-:Y:S01]  /*1f50*/  ISETP.GT.U32.AND P6, PT, R4, R37, PT ;  /* 0x000000250400720c */ /* 0x000fe20003fc4070 */
[----:B------:R-:W-:Y:S02]  /*1f60*/  @!P4 IMAD.MOV R43, RZ, RZ, -R43 ;  /* 0x000000ffff2bc224 */ /* 0x000fe400078e0a2b */
[--C-:B------:R-:W-:Y:S01]  /*1f70*/  @!P5 IMAD.IADD R42, R42, 0x1, -R4.reuse ;  /* 0x000000012a2ad824 */ /* 0x100fe200078e0a04 */
[----:B------:R-:W-:Y:S01]  /*1f80*/  ISETP.GT.U32.AND P5, PT, R4, R38, PT ;  /* 0x000000260400720c */ /* 0x000fe20003fa4070 */
[----:B------:R-:W-:Y:S01]  /*1f90*/  @!P3 IMAD.IADD R40, R40, 0x1, -R4 ;  /* 0x000000012828b824 */ /* 0x000fe200078e0a04 */
[----:B------:R-:W-:Y:S01]  /*1fa0*/  ISETP.GE.AND P3, PT, R77, RZ, PT ;  /* 0x000000ff4d00720c */ /* 0x000fe20003f66270 */
[----:B------:R-:W-:Y:S01]  /*1fb0*/  IMAD.MOV R10, RZ, RZ, -R10 ;  /* 0x000000ffff0a7224 */ /* 0x000fe200078e0a0a */
[----:B------:R-:W-:Y:S01]  /*1fc0*/  LOP3.LUT R77, R140, 0x56, RZ, 0xfc, !PT ;  /* 0x000000568c4d7812 */ /* 0x000fe200078efcff */
[--C-:B------:R-:W-:Y:S01]  /*1fd0*/  @!P2 IMAD.IADD R39, R39, 0x1, -R4.reuse ;  /* 0x000000012727a824 */ /* 0x100fe200078e0a04 */
[----:B------:R-:W-:Y:S01]  /*1fe0*/  ISETP.GE.AND P2, PT, R71, RZ, PT ;  /* 0x000000ff4700720c */ /* 0x000fe20003f46270 */
[C---:B------:R-:W-:Y:S01]  /*1ff0*/  IMAD R67, R4.reuse, R6, R67 ;  /* 0x0000000604437224 */ /* 0x040fe200078e0243 */
[----:B------:R-:W-:Y:S01]  /*2000*/  IABS R71, R82 ;  /* 0x0000005200477213 */ /* 0x000fe20000000000 */
[--C-:B------:R-:W-:Y:S01]  /*2010*/  @!P6 IMAD.IADD R37, R37, 0x1, -R4.reuse ;  /* 0x000000012525e824 */ /* 0x100fe200078e0a04 */
[C---:B------:R-:W-:Y:S01]  /*2020*/  ISETP.GT.U32.AND P6, PT, R4.reuse, R39, PT ;  /* 0x000000270400720c */ /* 0x040fe20003fc4070 */
[----:B------:R-:W-:Y:S01]  /*2030*/  IMAD R57, R4, R8, R57 ;  /* 0x0000000804397224 */ /* 0x000fe200078e0239 */
[----:B------:R-:W-:Y:S01]  /*2040*/  STL [R1+0x164], R77 ;  /* 0x0001644d01007387 */ /* 0x000fe20000100800 */
[----:B------:R-:W-:Y:S01]  /*2050*/  @!P5 IMAD.IADD R38, R38, 0x1, -R4 ;  /* 0x000000012626d824 */ /* 0x000fe200078e0a04 */
[C---:B------:R-:W-:Y:S01]  /*2060*/  ISETP.GT.U32.AND P5, PT, R4.reuse, R40, PT ;  /* 0x000000280400720c */ /* 0x040fe20003fa4070 */
[----:B------:R-:W-:Y:S01]  /*2070*/  @!P3 IMAD.MOV R42, RZ, RZ, -R42 ;  /* 0x000000ffff2ab224 */ /* 0x000fe200078e0a2a */
[C---:B------:R-:W-:Y:S01]  /*2080*/  ISETP.GT.U32.AND P3, PT, R4.reuse, R37, PT ;  /* 0x000000250400720c */ /* 0x040fe20003f64070 */
[----:B------:R-:W-:Y:S01]  /*2090*/  IMAD.HI.U32 R6, R5, R53, RZ ;  /* 0x0000003505067227 */ /* 0x000fe200078e00ff */
[C---:B------:R-:W-:Y:S01]  /*20a0*/  ISETP.GT.U32.AND P4, PT, R4.reuse, R38, PT ;  /* 0x000000260400720c */ /* 0x040fe20003f84070 */
[----:B------:R-:W-:Y:S02]  /*20b0*/  STL [R1+0x160], R82 ;  /* 0x0001605201007387 */ /* 0x000fe40000100800 */
[----:B------:R-:W-:Y:S01]  /*20c0*/  @!P2 IMAD.MOV R41, RZ, RZ, -R41 ;  /* 0x000000ffff29a224 */ /* 0x000fe200078e0a29 */
[C---:B------:R-:W-:Y:S01]  /*20d0*/  ISETP.GT.U32.AND P2, PT, R4.reuse, R36, PT ;  /* 0x000000240400720c */ /* 0x040fe20003f44070 */
[----:B------:R-:W-:Y:S01]  /*20e0*/  @!P6 IMAD.IADD R39, R39, 0x1, -R4 ;  /* 0x000000012727e824 */ /* 0x000fe200078e0a04 */
[C---:B------:R-:W-:Y:S01]  /*20f0*/  ISETP.GT.U32.AND P6, PT, R4.reuse, R35, PT ;  /* 0x000000230400720c */ /* 0x040fe20003fc4070 */
[----:B------:R-:W-:-:S02]  /*2100*/  IMAD R13, R4, R10, R13 ;  /* 0x0000000a040d7224 */ /* 0x000fc400078e020d */
[--C-:B------:R-:W-:Y:S01]  /*2110*/  @!P5 IMAD.IADD R40, R40, 0x1, -R4.reuse ;  /* 0x000000012828d824 */ /* 0x100fe200078e0a04 */
[----:B------:R-:W-:Y:S01]  /*2120*/  ISETP.GE.AND P5, PT, R69, RZ, PT ;  /* 0x000000ff4500720c */ /* 0x000fe20003fa6270 */
[--C-:B------:R-:W-:Y:S01]  /*2130*/  @!P3 IMAD.IADD R37, R37, 0x1, -R4.reuse ;  /* 0x000000012525b824 */ /* 0x100fe200078e0a04 */
[----:B------:R-:W-:Y:S01]  /*2140*/  ISETP.GE.AND P3, PT, R80, RZ, PT ;  /* 0x000000ff5000720c */ /* 0x000fe20003f66270 */
[--C-:B------:R-:W-:Y:S01]  /*2150*/  @!P4 IMAD.IADD R38, R38, 0x1, -R4.reuse ;  /* 0x000000012626c824 */ /* 0x100fe200078e0a04 */
[----:B------:R-:W-:Y:S01]  /*2160*/  ISETP.GE.AND P4, PT, R81, RZ, PT ;  /* 0x000000ff5100720c */ /* 0x000fe20003f86270 */
[----:B------:R-:W-:Y:S01]  /*2170*/  IMAD.HI.U32 R8, R5, R59, RZ ;  /* 0x0000003b05087227 */ /* 0x000fe200078e00ff */
[----:B------:R-:W-:Y:S02]  /*2180*/  IABS R69, R77 ;  /* 0x0000004d00457213 */ /* 0x000fe40000000000 */
[----:B------:R-:W-:Y:S01]  /*2190*/  LOP3.LUT R80, R140, 0x5a, RZ, 0xfc, !PT ;  /* 0x0000005a8c507812 */ /* 0x000fe200078efcff */
[----:B------:R-:W-:-:S02]  /*21a0*/  @!P6 IMAD.IADD R35, R35, 0x1, -R4 ;  /* 0x000000012323e824 */ /* 0x000fc400078e0a04 */
[----:B------:R-:W-:Y:S01]  /*21b0*/  @!P2 IMAD.IADD R36, R36, 0x1, -R4 ;  /* 0x000000012424a824 */ /* 0x000fe200078e0a04 */
[----:B------:R-:W-:Y:S01]  /*21c0*/  ISETP.GE.AND P2, PT, R79, RZ, PT ;  /* 0x000000ff4f00720c */ /* 0x000fe20003f46270 */
[----:B------:R-:W-:Y:S01]  /*21d0*/  @!P5 IMAD.MOV R40, RZ, RZ, -R40 ;  /* 0x000000ffff28d224 */ /* 0x000fe200078e0a28 */
[C---:B------:R-:W-:Y:S01]  /*21e0*/  ISETP.GT.U32.AND P5, PT, R4.reuse, R35, PT ;  /* 0x000000230400720c */ /* 0x040fe20003fa4070 */
[----:B------:R-:W-:Y:S01]  /*21f0*/  @!P3 IMAD.MOV R38, RZ, RZ, -R38 ;  /* 0x000000ffff26b224 */ /* 0x000fe200078e0a26 */
[C---:B------:R-:W-:Y:S01]  /*2200*/  ISETP.GT.U32.AND P6, PT, R4.reuse, R36, PT ;  /* 0x000000240400720c */ /* 0x040fe20003fc4070 */
[----:B------:R-:W-:Y:S01]  /*2210*/  @!P4 IMAD.MOV R39, RZ, RZ, -R39 ;  /* 0x000000ffff27c224 */ /* 0x000fe200078e0a27 */
[----:B------:R-:W-:Y:S01]  /*2220*/  ISETP.GT.U32.AND P4, PT, R4, R34, PT ;  /* 0x000000220400720c */ /* 0x000fe20003f84070 */
[----:B------:R-:W-:Y:S01]  /*2230*/  IMAD.MOV R6, RZ, RZ, -R6 ;  /* 0x000000ffff067224 */ /* 0x000fe200078e0a06 */
[----:B------:R-:W-:Y:S01]  /*2240*/  ISETP.GE.AND P3, PT, R78, RZ, PT ;  /* 0x000000ff4e00720c */ /* 0x000fe20003f66270 */
[----:B------:R-:W-:Y:S01]  /*2250*/  IMAD.MOV R8, RZ, RZ, -R8 ;  /* 0x000000ffff087224 */ /* 0x000fe200078e0a08 */
[----:B------:R-:W-:Y:S01]  /*2260*/  IABS R79, R80 ;  /* 0x00000050004f7213 */ /* 0x000fe20000000000 */
[----:B------:R-:W-:Y:S01]  /*2270*/  IMAD R53, R4, R6, R53 ;  /* 0x0000000604357224 */ /* 0x000fe200078e0235 */
[----:B------:R-:W-:Y:S01]  /*2280*/  LOP3.LUT R78, R140, 0x5c, RZ, 0xfc, !PT ;  /* 0x0000005c8c4e7812 */ /* 0x000fe200078efcff */
[----:B------:R-:W-:Y:S01]  /*2290*/  @!P2 IMAD.MOV R37, RZ, RZ, -R37 ;  /* 0x000000ffff25a224 */ /* 0x000fe200078e0a25 */
[C---:B------:R-:W-:Y:S01]  /*22a0*/  ISETP.GT.U32.AND P2, PT, R4.reuse, R33, PT ;  /* 0x000000210400720c */ /* 0x040fe20003f44070 */
[--C-:B------:R-:W-:Y:S01]  /*22b0*/  @!P5 IMAD.IADD R35, R35, 0x1, -R4.reuse ;  /* 0x000000012323d824 */ /* 0x100fe200078e0a04 */
[----:B------:R-:W-:Y:S01]  /*22c0*/  ISETP.GT.U32.AND P5, PT, R4, R32, PT ;  /* 0x000000200400720c */ /* 0x000fe20003fa4070 */
[--C-:B------:R-:W-:Y:S01]  /*22d0*/  @!P6 IMAD.IADD R36, R36, 0x1, -R4.reuse ;  /* 0x000000012424e824 */ /* 0x100fe200078e0a04 */
[----:B------:R-:W-:Y:S01]  /*22e0*/  ISETP.GE.AND P6, PT, R76, RZ, PT ;  /* 0x000000ff4c00720c */ /* 0x000fe20003fc6270 */
[----:B------:R-:W-:Y:S01]  /*22f0*/  @!P4 IMAD.IADD R34, R34, 0x1, -R4 ;  /* 0x000000012222c824 */ /* 0x000fe200078e0a04 */
[----:B------:R-:W-:Y:S01]  /*2300*/  LOP3.LUT R76, R140, 0x5e, RZ, 0xfc, !PT ;  /* 0x0000005e8c4c7812 */ /* 0x000fe200078efcff */
[----:B------:R-:W-:Y:S01]  /*2310*/  @!P3 IMAD.MOV R36, RZ, RZ, -R36 ;  /* 0x000000ffff24b224 */ /* 0x000fe200078e0a24 */
[----:B------:R-:W-:Y:S01]  /*2320*/  IABS R81, R78 ;  /* 0x0000004e00517213 */ /* 0x000fe20000000000 */
[C---:B------:R-:W-:Y:S01]  /*2330*/  IMAD R59, R4.reuse, R8, R59 ;  /* 0x00000008043b7224 */ /* 0x040fe200078e023b */
[----:B------:R-:W-:Y:S01]  /*2340*/  ISETP.GT.U32.AND P4, PT, R4, R34, PT ;  /* 0x000000220400720c */ /* 0x000fe20003f84070 */
[----:B------:R-:W-:Y:S01]  /*2350*/  IMAD.HI.U32 R10, R5, R61, RZ ;  /* 0x0000003d050a7227 */ /* 0x000fe200078e00ff */
[----:B------:R-:W-:Y:S01]  /*2360*/  IABS R83, R76 ;  /* 0x0000004c00537213 */ /* 0x000fe20000000000 */
[----:B------:R-:W-:Y:S02]  /*2370*/  STL [R1+0x15c], R80 ;  /* 0x00015c5001007387 */ /* 0x000fe40000100800 */
[--C-:B------:R-:W-:Y:S01]  /*2380*/  @!P2 IMAD.IADD R33, R33, 0x1, -R4.reuse ;  /* 0x000000012121a824 */ /* 0x100fe200078e0a04 */
[----:B------:R-:W-:Y:S01]  /*2390*/  ISETP.GE.AND P2, PT, R85, RZ, PT ;  /* 0x000000ff5500720c */ /* 0x000fe20003f46270 */
[----:B------:R-:W-:Y:S01]  /*23a0*/  @!P5 IMAD.IADD R32, R32, 0x1, -R4 ;  /* 0x000000012020d824 */ /* 0x000fe200078e0a04 */
[----:B------:R-:W-:Y:S01]  /*23b0*/  STL [R1+0x158], R78 ;  /* 0x0001584e01007387 */ /* 0x000fe20000100800 */
[----:B------:R-:W-:Y:S01]  /*23c0*/  @!P6 IMAD.MOV R35, RZ, RZ, -R35 ;  /* 0x000000ffff23e224 */ /* 0x000fe200078e0a23 */
[C---:B------:R-:W-:Y:S01]  /*23d0*/  ISETP.GT.U32.AND P6, PT, R4.reuse, R30, PT ;  /* 0x0000001e0400720c */ /* 0x040fe20003fc4070 */
[----:B------:R-:W-:Y:S01]  /*23e0*/  IMAD.MOV R10, RZ, RZ, -R10 ;  /* 0x000000ffff0a7224 */ /* 0x000fe200078e0a0a */
[----:B------:R-:W-:Y:S01]  /*23f0*/  ISETP.GT.U32.AND P5, PT, R4, R32, PT ;  /* 0x000000200400720c */ /* 0x000fe20003fa4070 */
[----:B------:R-:W-:Y:S01]  /*2400*/  @!P4 IMAD.IADD R34, R34, 0x1, -R4 ;  /* 0x000000012222c824 */ /* 0x000fe200078e0a04 */
[C---:B------:R-:W-:Y:S01]  /*2410*/  ISETP.GT.U32.AND P4, PT, R4.reuse, R31, PT ;  /* 0x0000001f0400720c */ /* 0x040fe20003f84070 */
[----:B------:R-:W-:Y:S01]  /*2420*/  IMAD.HI.U32 R6, R5, R69, RZ ;  /* 0x0000004505067227 */ /* 0x000fe200078e00ff */
[C---:B------:R-:W-:Y:S01]  /*2430*/  ISETP.GT.U32.AND P3, PT, R4.reuse, R33, PT ;  /* 0x000000210400720c */ /* 0x040fe20003f64070 */
[----:B------:R-:W-:Y:S02]  /*2440*/  STL [R1+0x154], R76 ;  /* 0x0001544c01007387 */ /* 0x000fe40000100800 */
[----:B------:R-:W-:Y:S01]  /*2450*/  @!P2 IMAD.MOV R34, RZ, RZ, -R34 ;  /* 0x000000ffff22a224 */ /* 0x000fe200078e0a22 */
[C---:B------:R-:W-:Y:S01]  /*2460*/  ISETP.GT.U32.AND P2, PT, R4.reuse, R29, PT ;  /* 0x0000001d0400720c */ /* 0x040fe20003f44070 */
[----:B------:R-:W-:-:S02]  /*2470*/  IMAD R61, R4, R10, R61 ;  /* 0x0000000a043d7224 */ /* 0x000fc400078e023d */
[--C-:B------:R-:W-:Y:S02]  /*2480*/  @!P6 IMAD.IADD R30, R30, 0x1, -R4.reuse ;  /* 0x000000011e1ee824 */ /* 0x100fe400078e0a04 */
[--C-:B------:R-:W-:Y:S01]  /*2490*/  @!P5 IMAD.IADD R32, R32, 0x1, -R4.reuse ;  /* 0x000000012020d824 */ /* 0x100fe200078e0a04 */
[----:B------:R-:W-:Y:S01]  /*24a0*/  ISETP.GE.AND P5, PT, R74, RZ, PT ;  /* 0x000000ff4a00720c */ /* 0x000fe20003fa6270 */
[--C-:B------:R-:W-:Y:S01]  /*24b0*/  @!P4 IMAD.IADD R31, R31, 0x1, -R4.reuse ;  /* 0x000000011f1fc824 */ /* 0x100fe200078e0a04 */
[----:B------:R-:W-:Y:S01]  /*24c0*/  ISETP.GE.AND P4, PT, R72, RZ, PT ;  /* 0x000000ff4800720c */ /* 0x000fe20003f86270 */
[----:B------:R-:W-:Y:S01]  /*24d0*/  @!P3 IMAD.IADD R33, R33, 0x1, -R4 ;  /* 0x000000012121b824 */ /* 0x000fe200078e0a04 */
[C---:B------:R-:W-:Y:S01]  /*24e0*/  ISETP.GT.U32.AND P3, PT, R4.reuse, R28, PT ;  /* 0x0000001c0400720c */ /* 0x040fe20003f64070 */
[----:B------:R-:W-:Y:S01]  /*24f0*/  IMAD.MOV R6, RZ, RZ, -R6 ;  /* 0x000000ffff067224 */ /* 0x000fe200078e0a06 */
[C---:B------:R-:W-:Y:S01]  /*2500*/  ISETP.GT.U32.AND P6, PT, R4.reuse, R31, PT ;  /* 0x0000001f0400720c */ /* 0x040fe20003fc4070 */
[----:B------:R-:W-:Y:S01]  /*2510*/  @!P2 IMAD.IADD R29, R29, 0x1, -R4 ;  /* 0x000000011d1da824 */ /* 0x000fe200078e0a04 */
[----:B------:R-:W-:Y:S01]  /*2520*/  ISETP.GT.U32.AND P2, PT, R4, R30, PT ;  /* 0x0000001e0400720c */ /* 0x000fe20003f44070 */
[----:B------:R-:W-:Y:S01]  /*2530*/  IMAD.HI.U32 R8, R5, R71, RZ ;  /* 0x0000004705087227 */ /* 0x000fe200078e00ff */
[----:B------:R-:W-:-:S02]  /*2540*/  LOP3.LUT R74, R140, 0x60, RZ, 0xfc, !PT ;  /* 0x000000608c4a7812 */ /* 0x000fc400078efcff */
[----:B------:R-:W-:Y:S01]  /*2550*/  LOP3.LUT R72, R140, 0x62, RZ, 0xfc, !PT ;  /* 0x000000628c487812 */ /* 0x000fe200078efcff */
[----:B------:R-:W-:Y:S01]  /*2560*/  @!P5 IMAD.MOV R33, RZ, RZ, -R33 ;  /* 0x000000ffff21d224 */ /* 0x000fe200078e0a21 */
[----:B------:R-:W-:Y:S01]  /*2570*/  ISETP.GT.U32.AND P5, PT, R4, R29, PT ;  /* 0x0000001d0400720c */ /* 0x000fe20003fa4070 */
[----:B------:R-:W-:Y:S01]  /*2580*/  @!P4 IMAD.MOV R32, RZ, RZ, -R32 ;  /* 0x000000ffff20c224 */ /* 0x000fe200078e0a20 */
[----:B------:R-:W-:Y:S01]  /*2590*/  ISETP.GE.AND P4, PT, R70, RZ, PT ;  /* 0x000000ff4600720c */ /* 0x000fe20003f86270 */
[--C-:B------:R-:W-:Y:S01]  /*25a0*/  @!P3 IMAD.IADD R28, R28, 0x1, -R4.reuse ;  /* 0x000000011c1cb824 */ /* 0x100fe200078e0a04 */
[----:B------:R-:W-:Y:S01]  /*25b0*/  IABS R85, R74 ;  /* 0x0000004a00557213 */ /* 0x000fe20000000000 */
[--C-:B------:R-:W-:Y:S01]  /*25c0*/  @!P6 IMAD.IADD R31, R31, 0x1, -R4.reuse ;  /* 0x000000011f1fe824 */ /* 0x100fe200078e0a04 */
[----:B------:R-:W-:Y:S01]  /*25d0*/  ISETP.GT.U32.AND P6, PT, R4, R27, PT ;  /* 0x0000001b0400720c */ /* 0x000fe20003fc4070 */
[----:B------:R-:W-:Y:S01]  /*25e0*/  @!P2 IMAD.IADD R30, R30, 0x1, -R4 ;  /* 0x000000011e1ea824 */ /* 0x000fe200078e0a04 */
[C---:B------:R-:W-:Y:S01]  /*25f0*/  ISETP.GT.U32.AND P2, PT, R4.reuse, R26, PT ;  /* 0x0000001a0400720c */ /* 0x040fe20003f44070 */
[C---:B------:R-:W-:Y:S01]  /*2600*/  IMAD R69, R4.reuse, R6, R69 ;  /* 0x0000000604457224 */ /* 0x040fe200078e0245 */
[----:B------:R-:W-:Y:S01]  /*2610*/  ISETP.GT.U32.AND P3, PT, R4, R28, PT ;  /* 0x0000001c0400720c */ /* 0x000fe20003f64070 */
[----:B------:R-:W-:Y:S01]  /*2620*/  IMAD.MOV R8, RZ, RZ, -R8 ;  /* 0x000000ffff087224 */ /* 0x000fe200078e0a08 */
[----:B------:R-:W-:Y:S01]  /*2630*/  LOP3.LUT R70, R140, 0x64, RZ, 0xfc, !PT ;  /* 0x000000648c467812 */ /* 0x000fe200078efcff */
[--C-:B------:R-:W-:Y:S01]  /*2640*/  @!P5 IMAD.IADD R29, R29, 0x1, -R4.reuse ;  /* 0x000000011d1dd824 */ /* 0x100fe200078e0a04 */
[C---:B------:R-:W-:Y:S01]  /*2650*/  ISETP.GT.U32.AND P5, PT, R4.reuse, R25, PT ;  /* 0x000000190400720c */ /* 0x040fe20003fa4070 */
[----:B------:R-:W-:Y:S01]  /*2660*/  @!P4 IMAD.MOV R31, RZ, RZ, -R31 ;  /* 0x000000ffff1fc224 */ /* 0x000fe200078e0a1f */
[----:B------:R-:W-:Y:S01]  /*2670*/  IABS R89, R70 ;  /* 0x0000004600597213 */ /* 0x000fe20000000000 */
[----:B------:R-:W-:Y:S01]  /*2680*/  IMAD.HI.U32 R6, R5, R79, RZ ;  /* 0x0000004f05067227 */ /* 0x000fe200078e00ff */
[----:B------:R-:W-:Y:S03]  /*2690*/  STL [R1+0x150], R74 ;  /* 0x0001504a01007387 */ /* 0x000fe60000100800 */
[--C-:B------:R-:W-:Y:S01]  /*26a0*/  @!P6 IMAD.IADD R27, R27, 0x1, -R4.reuse ;  /* 0x000000011b1be824 */ /* 0x100fe200078e0a04 */
[----:B------:R-:W-:Y:S01]  /*26b0*/  ISETP.GT.U32.AND P6, PT, R4, R24, PT ;  /* 0x000000180400720c */ /* 0x000fe20003fc4070 */
[--C-:B------:R-:W-:Y:S01]  /*26c0*/  @!P2 IMAD.IADD R26, R26, 0x1, -R4.reuse ;  /* 0x000000011a1aa824 */ /* 0x100fe200078e0a04 */
[----:B------:R-:W-:Y:S01]  /*26d0*/  ISETP.GE.AND P2, PT, R95, RZ, PT ;  /* 0x000000ff5f00720c */ /* 0x000fe20003f46270 */
[--C-:B------:R-:W-:Y:S01]  /*26e0*/  @!P3 IMAD.IADD R28, R28, 0x1, -R4.reuse ;  /* 0x000000011c1cb824 */ /* 0x100fe200078e0a04 */
[----:B------:R-:W-:Y:S01]  /*26f0*/  ISETP.GE.AND P3, PT, R87, RZ, PT ;  /* 0x000000ff5700720c */ /* 0x000fe20003f66270 */
[----:B------:R-:W-:Y:S01]  /*2700*/  @!P5 IMAD.IADD R25, R25, 0x1, -R4 ;  /* 0x000000011919d824 */ /* 0x000fe200078e0a04 */
[----:B------:R-:W-:Y:S01]  /*2710*/  ISETP.GE.AND P5, PT, R93, RZ, PT ;  /* 0x000000ff5d00720c */ /* 0x000fe20003fa6270 */
[C---:B------:R-:W-:Y:S01]  /*2720*/  IMAD R71, R4.reuse, R8, R71 ;  /* 0x0000000804477224 */ /* 0x040fe200078e0247 */
[----:B------:R-:W-:Y:S01]  /*2730*/  ISETP.GT.U32.AND P4, PT, R4, R27, PT ;  /* 0x0000001b0400720c */ /* 0x000fe20003f84070 */
[----:B------:R-:W-:Y:S01]  /*2740*/  IMAD.MOV R10, RZ, RZ, -R6 ;  /* 0x000000ffff0a7224 */ /* 0x000fe200078e0a06 */
[----:B------:R-:W-:Y:S01]  /*2750*/  IABS R87, R72 ;  /* 0x0000004800577213 */ /* 0x000fe20000000000 */
[----:B------:R-:W-:Y:S01]  /*2760*/  IMAD.HI.U32 R6, R5, R83, RZ ;  /* 0x0000005305067227 */ /* 0x000fe200078e00ff */
[----:B------:R-:W-:Y:S03]  /*2770*/  STL [R1+0x14c], R72 ;  /* 0x00014c4801007387 */ /* 0x000fe60000100800 */
[----:B------:R-:W-:Y:S01]  /*2780*/  @!P6 IMAD.IADD R24, R24, 0x1, -R4 ;  /* 0x000000011818e824 */ /* 0x000fe200078e0a04 */
[C---:B------:R-:W-:Y:S01]  /*2790*/  ISETP.GT.U32.AND P6, PT, R4.reuse, R26, PT ;  /* 0x0000001a0400720c */ /* 0x040fe20003fc4070 */
[----:B------:R-:W-:Y:S01]  /*27a0*/  @!P2 IMAD.MOV R29, RZ, RZ, -R29 ;  /* 0x000000ffff1da224 */ /* 0x000fe200078e0a1d */
[C---:B------:R-:W-:Y:S01]  /*27b0*/  ISETP.GT.U32.AND P2, PT, R4.reuse, R25, PT ;  /* 0x000000190400720c */ /* 0x040fe20003f44070 */
[----:B------:R-:W-:Y:S01]  /*27c0*/  @!P5 IMAD.MOV R28, RZ, RZ, -R28 ;  /* 0x000000ffff1cd224 */ /* 0x000fe200078e0a1c */
[C---:B------:R-:W-:Y:S01]  /*27d0*/  ISETP.GT.U32.AND P5, PT, R4.reuse, R23, PT ;  /* 0x000000170400720c */ /* 0x040fe20003fa4070 */
[----:B------:R-:W-:Y:S01]  /*27e0*/  @!P3 IMAD.MOV R30, RZ, RZ, -R30 ;  /* 0x000000ffff1eb224 */ /* 0x000fe200078e0a1e */
[C---:B------:R-:W-:Y:S01]  /*27f0*/  ISETP.GT.U32.AND P3, PT, R4.reuse, R24, PT ;  /* 0x000000180400720c */ /* 0x040fe20003f64070 */
[----:B------:R-:W-:Y:S01]  /*2800*/  @!P4 IMAD.IADD R27, R27, 0x1, -R4 ;  /* 0x000000011b1bc824 */ /* 0x000fe200078e0a04 */
[C---:B------:R-:W-:Y:S01]  /*2810*/  ISETP.GT.U32.AND P4, PT, R4.reuse, R22, PT ;  /* 0x000000160400720c */ /* 0x040fe20003f84070 */
[----:B------:R-:W-:Y:S01]  /*2820*/  IMAD R79, R4, R10, R79 ;  /* 0x0000000a044f7224 */ /* 0x000fe200078e024f */
[----:B------:R-:W-:Y:S01]  /*2830*/  STL [R1+0x148], R70 ;  /* 0x0001484601007387 */ /* 0x000fe20000100800 */
[----:B------:R-:W-:-:S04]  /*2840*/  IMAD.HI.U32 R8, R5, R81, RZ ;  /* 0x0000005105087227 */ /* 0x000fc800078e00ff */
[--C-:B------:R-:W-:Y:S01]  /*2850*/  @!P6 IMAD.IADD R26, R26, 0x1, -R4.reuse ;  /* 0x000000011a1ae824 */ /* 0x100fe200078e0a04 */
[----:B------:R-:W-:Y:S01]  /*2860*/  ISETP.GE.AND P6, PT, R91, RZ, PT ;  /* 0x000000ff5b00720c */ /* 0x000fe20003fc6270 */
[--C-:B------:R-:W-:Y:S01]  /*2870*/  @!P2 IMAD.IADD R25, R25, 0x1, -R4.reuse ;  /* 0x000000011919a824 */ /* 0x100fe200078e0a04 */
[----:B------:R-:W-:Y:S01]  /*2880*/  ISETP.GE.AND P2, PT, R68, RZ, PT ;  /* 0x000000ff4400720c */ /* 0x000fe20003f46270 */
[--C-:B------:R-:W-:Y:S01]  /*2890*/  @!P5 IMAD.IADD R23, R23, 0x1, -R4.reuse ;  /* 0x000000011717d824 */ /* 0x100fe200078e0a04 */
[----:B------:R-:W-:Y:S01]  /*28a0*/  ISETP.GE.AND P5, PT, R73, RZ, PT ;  /* 0x000000ff4900720c */ /* 0x000fe20003fa6270 */
[--C-:B------:R-:W-:Y:S01]  /*28b0*/  @!P3 IMAD.IADD R24, R24, 0x1, -R4.reuse ;  /* 0x000000011818b824 */ /* 0x100fe200078e0a04 */
[----:B------:R-:W-:Y:S01]  /*28c0*/  ISETP.GE.AND P3, PT, R66, RZ, PT ;  /* 0x000000ff4200720c */ /* 0x000fe20003f66270 */
[----:B------:R-:W-:Y:S01]  /*28d0*/  @!P4 IMAD.IADD R22, R22, 0x1, -R4 ;  /* 0x000000011616c824 */ /* 0x000fe200078e0a04 */
[----:B------:R-:W-:Y:S01]  /*28e0*/  ISETP.GT.U32.AND P4, PT, R4, R23, PT ;  /* 0x000000170400720c */ /* 0x000fe20003f84070 */
[----:B------:R-:W-:Y:S01]  /*28f0*/  IMAD.MOV R6, RZ, RZ, -R6 ;  /* 0x000000ffff067224 */ /* 0x000fe200078e0a06 */
[C---:B------:R-:W-:Y:S01]  /*2900*/  LOP3.LUT R68, R140.reuse, 0x66, RZ, 0xfc, !PT ;  /* 0x000000668c447812 */ /* 0x040fe200078efcff */
[----:B------:R-:W-:Y:S01]  /*2910*/  IMAD.MOV R8, RZ, RZ, -R8 ;  /* 0x000000ffff087224 */ /* 0x000fe200078e0a08 */
[----:B------:R-:W-:Y:S01]  /*2920*/  LOP3.LUT R66, R140, 0x68, RZ, 0xfc, !PT ;  /* 0x000000688c427812 */ /* 0x000fe200078efcff */
[----:B------:R-:W-:Y:S01]  /*2930*/  @!P6 IMAD.MOV R27, RZ, RZ, -R27 ;  /* 0x000000ffff1be224 */ /* 0x000fe200078e0a1b */
[C---:B------:R-:W-:Y:S01]  /*2940*/  ISETP.GT.U32.AND P6, PT, R4.reuse, R22, PT ;  /* 0x000000160400720c */ /* 0x040fe20003fc4070 */
[----:B------:R-:W-:Y:S01]  /*2950*/  @!P2 IMAD.MOV R26, RZ, RZ, -R26 ;  /* 0x000000ffff1aa224 */ /* 0x000fe200078e0a1a */
[----:B------:R-:W-:Y:S01]  /*2960*/  ISETP.GT.U32.AND P2, PT, R4, R21, PT ;  /* 0x000000150400720c */ /* 0x000fe20003f44070 */
[----:B------:R-:W-:Y:S01]  /*2970*/  @!P5 IMAD.MOV R24, RZ, RZ, -R24 ;  /* 0x000000ffff18d224 */ /* 0x000fe200078e0a18 */
[----:B------:R-:W-:Y:S01]  /*2980*/  ISETP.GE.AND P5, PT, R64, RZ, PT ;  /* 0x000000ff4000720c */ /* 0x000fe20003fa6270 */
[----:B------:R-:W-:Y:S01]  /*2990*/  @!P3 IMAD.MOV R25, RZ, RZ, -R25 ;  /* 0x000000ffff19b224 */ /* 0x000fe200078e0a19 */
[C---:B------:R-:W-:Y:S01]  /*29a0*/  ISETP.GT.U32.AND P3, PT, R4.reuse, R19, PT ;  /* 0x000000130400720c */ /* 0x040fe20003f64070 */
[--C-:B------:R-:W-:Y:S01]  /*29b0*/  @!P4 IMAD.IADD R23, R23, 0x1, -R4.reuse ;  /* 0x000000011717c824 */ /* 0x100fe200078e0a04 */
[C---:B------:R-:W-:Y:S01]  /*29c0*/  ISETP.GT.U32.AND P4, PT, R4.reuse, R17, PT ;  /* 0x000000110400720c */ /* 0x040fe20003f84070 */
[----:B------:R-:W-:Y:S01]  /*29d0*/  IMAD R83, R4, R6, R83 ;  /* 0x0000000604537224 */ /* 0x000fe200078e0253 */
[----:B------:R-:W-:Y:S01]  /*29e0*/  IABS R91, R68 ;  /* 0x00000044005b7213 */ /* 0x000fe20000000000 */
[----:B------:R-:W-:Y:S01]  /*29f0*/  IMAD.HI.U32 R6, R5, R85, RZ ;  /* 0x0000005505067227 */ /* 0x000fe200078e00ff */
[----:B------:R-:W-:Y:S01]  /*2a00*/  IABS R93, R66 ;  /* 0x00000042005d7213 */ /* 0x000fe20000000000 */
[----:B------:R-:W-:Y:S01]  /*2a10*/  STL [R1+0x144], R68 ;  /* 0x0001444401007387 */ /* 0x000fe20000100800 */
[----:B------:R-:W-:Y:S01]  /*2a20*/  LOP3.LUT R64, R140, 0x6a, RZ, 0xfc, !PT ;  /* 0x0000006a8c407812 */ /* 0x000fe200078efcff */
[--C-:B------:R-:W-:Y:S01]  /*2a30*/  @!P6 IMAD.IADD R22, R22, 0x1, -R4.reuse ;  /* 0x000000011616e824 */ /* 0x100fe200078e0a04 */
[----:B------:R-:W-:Y:S01]  /*2a40*/  ISETP.GT.U32.AND P6, PT, R4, R51, PT ;  /* 0x000000330400720c */ /* 0x000fe20003fc4070 */
[--C-:B------:R-:W-:Y:S01]  /*2a50*/  @!P2 IMAD.IADD R21, R21, 0x1, -R4.reuse ;  /* 0x000000011515a824 */ /* 0x100fe200078e0a04 */
[----:B------:R-:W-:Y:S01]  /*2a60*/  ISETP.GE.AND P2, PT, R62, RZ, PT ;  /* 0x000000ff3e00720c */ /* 0x000fe20003f46270 */
[--C-:B------:R-:W-:Y:S01]  /*2a70*/  @!P3 IMAD.IADD R19, R19, 0x1, -R4.reuse ;  /* 0x000000011313b824 */ /* 0x100fe200078e0a04 */
[C---:B------:R-:W-:Y:S01]  /*2a80*/  ISETP.GT.U32.AND P3, PT, R4.reuse, R55, PT ;  /* 0x000000370400720c */ /* 0x040fe20003f64070 */
[--C-:B------:R-:W-:Y:S01]  /*2a90*/  @!P4 IMAD.IADD R17, R17, 0x1, -R4.reuse ;  /* 0x000000011111c824 */ /* 0x100fe200078e0a04 */
[C---:B------:R-:W-:Y:S01]  /*2aa0*/  ISETP.GT.U32.AND P4, PT, R4.reuse, R21, PT ;  /* 0x000000150400720c */ /* 0x040fe20003f84070 */
[----:B------:R-:W-:Y:S01]  /*2ab0*/  @!P5 IMAD.MOV R23, RZ, RZ, -R23 ;  /* 0x000000ffff17d224 */ /* 0x000fe200078e0a17 */
[C---:B------:R-:W-:Y:S01]  /*2ac0*/  ISETP.GT.U32.AND P5, PT, R4.reuse, R19, PT ;  /* 0x000000130400720c */ /* 0x040fe20003fa4070 */
[----:B------:R-:W-:Y:S01]  /*2ad0*/  IMAD R81, R4, R8, R81 ;  /* 0x0000000804517224 */ /* 0x000fe200078e0251 */
[----:B------:R-:W-:Y:S01]  /*2ae0*/  IABS R95, R64 ;  /* 0x00000040005f7213 */ /* 0x000fe20000000000 */
[----:B------:R-:W-:Y:S01]  /*2af0*/  IMAD.HI.U32 R8, R5, R87, RZ ;  /* 0x0000005705087227 */ /* 0x000fe200078e00ff */
[----:B------:R-:W-:Y:S01]  /*2b00*/  LOP3.LUT R62, R140, 0x6c, RZ, 0xfc, !PT ;  /* 0x0000006c8c3e7812 */ /* 0x000fe200078efcff */
[----:B------:R-:W-:Y:S02]  /*2b10*/  STL [R1+0x13c], R66 ;  /* 0x00013c4201007387 */ /* 0x000fe40000100800 */
[----:B------:R-:W-:Y:S01]  /*2b20*/  @!P6 IMAD.IADD R51, R51, 0x1, -R4 ;  /* 0x000000013333e824 */ /* 0x000fe200078e0a04 */
[----:B------:R-:W-:Y:S01]  /*2b30*/  IABS R97, R62 ;  /* 0x0000003e00617213 */ /* 0x000fe20000000000 */
[----:B------:R-:W-:Y:S01]  /*2b40*/  @!P2 IMAD.MOV R22, RZ, RZ, -R22 ;  /* 0x000000ffff16a224 */ /* 0x000fe200078e0a16 */
[C---:B------:R-:W-:Y:S01]  /*2b50*/  ISETP.GT.U32.AND P2, PT, R4.reuse, R17, PT ;  /* 0x000000110400720c */ /* 0x040fe20003f44070 */
[--C-:B------:R-:W-:Y:S01]  /*2b60*/  @!P4 IMAD.IADD R21, R21, 0x1, -R4.reuse ;  /* 0x000000011515c824 */ /* 0x100fe200078e0a04 */
[C---:B------:R-:W-:Y:S01]  /*2b70*/  ISETP.GT.U32.AND P6, PT, R4.reuse, R51, PT ;  /* 0x000000330400720c */ /* 0x040fe20003fc4070 */
[--C-:B------:R-:W-:Y:S01]  /*2b80*/  @!P5 IMAD.IADD R19, R19, 0x1, -R4.reuse ;  /* 0x000000011313d824 */ /* 0x100fe200078e0a04 */
[C---:B------:R-:W-:Y:S01]  /*2b90*/  ISETP.GT.U32.AND P4, PT, R4.reuse, R11, PT ;  /* 0x0000000b0400720c */ /* 0x040fe20003f84070 */
[----:B------:R-:W-:Y:S01]  /*2ba0*/  @!P3 IMAD.IADD R55, R55, 0x1, -R4 ;  /* 0x000000013737b824 */ /* 0x000fe200078e0a04 */
[C---:B------:R-:W-:Y:S01]  /*2bb0*/  ISETP.GT.U32.AND P5, PT, R4.reuse, R63, PT ;  /* 0x0000003f0400720c */ /* 0x040fe20003fa4070 */
[----:B------:R-:W-:Y:S01]  /*2bc0*/  IMAD.MOV R6, RZ, RZ, -R6 ;  /* 0x000000ffff067224 */ /* 0x000fe200078e0a06 */
[----:B------:R-:W-:Y:S01]  /*2bd0*/  STL [R1+0x138], R64 ;  /* 0x0001384001007387 */ /* 0x000fe20000100800 */
[----:B------:R-:W-:Y:S01]  /*2be0*/  IMAD.MOV R8, RZ, RZ, -R8 ;  /* 0x000000ffff087224 */ /* 0x000fe200078e0a08 */
[C---:B------:R-:W-:Y:S01]  /*2bf0*/  ISETP.GT.U32.AND P3, PT, R4.reuse, R55, PT ;  /* 0x000000370400720c */ /* 0x040fe20003f64070 */
[----:B------:R-:W-:Y:S01]  /*2c00*/  IMAD R85, R4, R6, R85 ;  /* 0x0000000604557224 */ /* 0x000fe200078e0255 */
[----:B------:R-:W-:Y:S01]  /*2c10*/  STL [R1+0x134], R62 ;  /* 0x0001343e01007387 */ /* 0x000fe20000100800 */
[--C-:B------:R-:W-:Y:S01]  /*2c20*/  @!P2 IMAD.IADD R17, R17, 0x1, -R4.reuse ;  /* 0x000000011111a824 */ /* 0x100fe200078e0a04 */
[----:B------:R-:W-:Y:S01]  /*2c30*/  ISETP.GE.AND P2, PT, R60, RZ, PT ;  /* 0x000000ff3c00720c */ /* 0x000fe20003f46270 */
[--C-:B------:R-:W-:Y:S01]  /*2c40*/  @!P6 IMAD.IADD R51, R51, 0x1, -R4.reuse ;  /* 0x000000013333e824 */ /* 0x100fe200078e0a04 */
[C---:B------:R-:W-:Y:S01]  /*2c50*/  ISETP.GT.U32.AND P6, PT, R4.reuse, R65, PT ;  /* 0x000000410400720c */ /* 0x040fe20003fc4070 */
[--C-:B------:R-:W-:Y:S01]  /*2c60*/  @!P4 IMAD.IADD R11, R11, 0x1, -R4.reuse ;  /* 0x000000010b0bc824 */ /* 0x100fe200078e0a04 */
[----:B------:R-:W-:Y:S01]  /*2c70*/  ISETP.GT.U32.AND P4, PT, R4, R15, PT ;  /* 0x0000000f0400720c */ /* 0x000fe20003f84070 */
[----:B------:R-:W-:Y:S01]  /*2c80*/  @!P5 IMAD.IADD R63, R63, 0x1, -R4 ;  /* 0x000000013f3fd824 */ /* 0x000fe200078e0a04 */
[----:B------:R-:W-:Y:S01]  /*2c90*/  LOP3.LUT R60, R140, 0x6e, RZ, 0xfc, !PT ;  /* 0x0000006e8c3c7812 */ /* 0x000fe200078efcff */
[----:B------:R-:W-:Y:S01]  /*2ca0*/  IMAD.HI.U32 R10, R5, R89, RZ ;  /* 0x00000059050a7227 */ /* 0x000fe200078e00ff */
[----:B------:R-:W-:-:S02]  /*2cb0*/  ISETP.GT.U32.AND P5, PT, R4, R11, PT ;  /* 0x0000000b0400720c */ /* 0x000fc40003fa4070 */
[----:B------:R-:W-:Y:S01]  /*2cc0*/  IABS R12, R60 ;  /* 0x0000003c000c7213 */ /* 0x000fe20000000000 */
[--C-:B------:R-:W-:Y:S01]  /*2cd0*/  @!P3 IMAD.IADD R55, R55, 0x1, -R4.reuse ;  /* 0x000000013737b824 */ /* 0x100fe200078e0a04 */
[----:B------:R-:W-:Y:S01]  /*2ce0*/  ISETP.GE.AND P3, PT, R58, RZ, PT ;  /* 0x000000ff3a00720c */ /* 0x000fe20003f66270 */
[----:B------:R-:W-:Y:S01]  /*2cf0*/  @!P2 IMAD.MOV R21, RZ, RZ, -R21 ;  /* 0x000000ffff15a224 */ /* 0x000fe200078e0a15 */
[----:B------:R-:W-:Y:S01]  /*2d00*/  LOP3.LUT R58, R140, 0x70, RZ, 0xfc, !PT ;  /* 0x000000708c3a7812 */ /* 0x000fe200078efcff */
[--C-:B------:R-:W-:Y:S01]  /*2d10*/  @!P6 IMAD.IADD R65, R65, 0x1, -R4.reuse ;  /* 0x000000014141e824 */ /* 0x100fe200078e0a04 */
[C---:B------:R-:W-:Y:S01]  /*2d20*/  ISETP.GT.U32.AND P6, PT, R4.reuse, R63, PT ;  /* 0x0000003f0400720c */ /* 0x040fe20003fc4070 */
[--C-:B------:R-:W-:Y:S01]  /*2d30*/  @!P4 IMAD.IADD R15, R15, 0x1, -R4.reuse ;  /* 0x000000010f0fc824 */ /* 0x100fe200078e0a04 */
[----:B------:R-:W-:Y:S01]  /*2d40*/  IABS R14, R58 ;  /* 0x0000003a000e7213 */ /* 0x000fe20000000000 */
[----:B------:R-:W-:Y:S01]  /*2d50*/  IMAD.MOV.U32 R252, RZ, RZ, R55 ;  /* 0x000000fffffc7224 */ /* 0x000fe200078e0037 */
[C---:B------:R-:W-:Y:S01]  /*2d60*/  ISETP.GT.U32.AND P2, PT, R4.reuse, R65, PT ;  /* 0x000000410400720c */ /* 0x040fe20003f44070 */
[----:B------:R-:W-:Y:S01]  /*2d70*/  @!P5 IMAD.IADD R11, R11, 0x1, -R4 ;  /* 0x000000010b0bd824 */ /* 0x000fe200078e0a04 */
[C---:B------:R-:W-:Y:S01]  /*2d80*/  ISETP.GT.U32.AND P4, PT, R4.reuse, R15, PT ;  /* 0x0000000f0400720c */ /* 0x040fe20003f84070 */
[C---:B------:R-:W-:Y:S01]  /*2d90*/  IMAD R87, R4.reuse, R8, R87 ;  /* 0x0000000804577224 */ /* 0x040fe200078e0257 */
[----:B------:R-:W-:Y:S01]  /*2da0*/  ISETP.GT.U32.AND P5, PT, R4, R67, PT ;  /* 0x000000430400720c */ /* 0x000fe20003fa4070 */
[----:B------:R-:W-:Y:S01]  /*2db0*/  @!P3 IMAD.MOV R19, RZ, RZ, -R19 ;  /* 0x000000ffff13b224 */ /* 0x000fe200078e0a13 */
[----:B------:R-:W-:Y:S01]  /*2dc0*/  ISETP.GE.AND P3, PT, R56, RZ, PT ;  /* 0x000000ff3800720c */ /* 0x000fe20003f66270 */
[----:B------:R-:W-:Y:S01]  /*2dd0*/  IMAD.MOV R10, RZ, RZ, -R10 ;  /* 0x000000ffff0a7224 */ /* 0x000fe200078e0a0a */
[----:B---3--:R-:W-:Y:S01]  /*2de0*/  LOP3.LUT R56, R140, 0x72, RZ, 0xfc, !PT ;  /* 0x000000728c387812 */ /* 0x008fe200078efcff */
[--C-:B------:R-:W-:Y:S01]  /*2df0*/  @!P6 IMAD.IADD R63, R63, 0x1, -R4.reuse ;  /* 0x000000013f3fe824 */ /* 0x100fe200078e0a04 */
[C---:B------:R-:W-:Y:S01]  /*2e00*/  ISETP.GT.U32.AND P6, PT, R4.reuse, R57, PT ;  /* 0x000000390400720c */ /* 0x040fe20003fc4070 */
[C---:B------:R-:W-:Y:S01]  /*2e10*/  IMAD R89, R4.reuse, R10, R89 ;  /* 0x0000000a04597224 */ /* 0x040fe200078e0259 */
[----:B------:R-:W-:Y:S01]  /*2e20*/  IABS R101, R56 ;  /* 0x0000003800657213 */ /* 0x000fe20000000000 */
[--C-:B------:R-:W-:Y:S01]  /*2e30*/  @!P2 IMAD.IADD R65, R65, 0x1, -R4.reuse ;  /* 0x000000014141a824 */ /* 0x100fe200078e0a04 */
[C---:B------:R-:W-:Y:S01]  /*2e40*/  ISETP.GT.U32.AND P2, PT, R4.reuse, R13, PT ;  /* 0x0000000d0400720c */ /* 0x040fe20003f44070 */
[--C-:B------:R-:W-:Y:S01]  /*2e50*/  @!P4 IMAD.IADD R15, R15, 0x1, -R4.reuse ;  /* 0x000000010f0fc824 */ /* 0x100fe200078e0a04 */
[----:B------:R-:W-:Y:S01]  /*2e60*/  ISETP.GT.U32.AND P4, PT, R4, R53, PT ;  /* 0x000000350400720c */ /* 0x000fe20003f84070 */
[--C-:B------:R-:W-:Y:S01]  /*2e70*/  @!P5 IMAD.IADD R67, R67, 0x1, -R4.reuse ;  /* 0x000000014343d824 */ /* 0x100fe200078e0a04 */
[----:B------:R-:W-:Y:S01]  /*2e80*/  ISETP.GE.AND P5, PT, R54, RZ, PT ;  /* 0x000000ff3600720c */ /* 0x000fe20003fa6270 */
[----:B------:R-:W-:Y:S01]  /*2e90*/  @!P3 IMAD.MOV R17, RZ, RZ, -R17 ;  /* 0x000000ffff11b224 */ /* 0x000fe200078e0a11 */
[----:B--2---:R-:W-:Y:S01]  /*2ea0*/  LOP3.LUT R54, R140, 0x74, RZ, 0xfc, !PT ;  /* 0x000000748c367812 */ /* 0x004fe200078efcff */
[----:B------:R-:W-:Y:S01]  /*2eb0*/  IMAD.HI.U32 R6, R5, R91, RZ ;  /* 0x0000005b05067227 */ /* 0x000fe200078e00ff */
[C---:B------:R-:W-:Y:S01]  /*2ec0*/  ISETP.GT.U32.AND P3, PT, R4.reuse, R67, PT ;  /* 0x000000430400720c */ /* 0x040fe20003f64070 */
[----:B------:R-:W-:Y:S01]  /*2ed0*/  STL [R1+0x130], R60 ;  /* 0x0001303c01007387 */ /* 0x000fe20000100800 */
[----:B------:R-:W-:Y:S01]  /*2ee0*/  IABS R103, R54 ;  /* 0x0000003600677213 */ /* 0x000fe20000000000 */
[--C-:B------:R-:W-:Y:S01]  /*2ef0*/  @!P6 IMAD.IADD R57, R57, 0x1, -R4.reuse ;  /* 0x000000013939e824 */ /* 0x100fe200078e0a04 */
[----:B------:R-:W-:Y:S01]  /*2f00*/  ISETP.GT.U32.AND P6, PT, R4, R59, PT ;  /* 0x0000003b0400720c */ /* 0x000fe20003fc4070 */
[--C-:B------:R-:W-:Y:S01]  /*2f10*/  @!P2 IMAD.IADD R13, R13, 0x1, -R4.reuse ;  /* 0x000000010d0da824 */ /* 0x100fe200078e0a04 */
[----:B------:R-:W-:Y:S01]  /*2f20*/  ISETP.GE.AND P2, PT, R18, RZ, PT ;  /* 0x000000ff1200720c */ /* 0x000fe20003f46270 */
[----:B------:R-:W-:Y:S01]  /*2f30*/  @!P4 IMAD.IADD R53, R53, 0x1, -R4 ;  /* 0x000000013535c824 */ /* 0x000fe200078e0a04 */
[----:B------:R-:W-:Y:S01]  /*2f40*/  ISETP.GT.U32.AND P4, PT, R4, R57, PT ;  /* 0x000000390400720c */ /* 0x000fe20003f84070 */
[----:B----4-:R-:W-:Y:S01]  /*2f50*/  IMAD.MOV.U32 R18, RZ, RZ, R51 ;  /* 0x000000ffff127224 */ /* 0x010fe200078e0033 */
[----:B------:R-:W-:Y:S01]  /*2f60*/  STL [R1+0x12c], R58 ;  /* 0x00012c3a01007387 */ /* 0x000fe20000100800 */
[----:B------:R-:W-:-:S02]  /*2f70*/  IMAD.MOV R8, RZ, RZ, -R6 ;  /* 0x000000ffff087224 */ /* 0x000fc400078e0a06 */
[----:B------:R-:W-:Y:S01]  /*2f80*/  @!P5 IMAD.MOV R18, RZ, RZ, -R18 ;  /* 0x000000ffff12d224 */ /* 0x000fe200078e0a12 */
[C---:B------:R-:W-:Y:S01]  /*2f90*/  ISETP.GT.U32.AND P5, PT, R4.reuse, R13, PT ;  /* 0x0000000d0400720c */ /* 0x040fe20003fa4070 */
[--C-:B------:R-:W-:Y:S01]  /*2fa0*/  @!P3 IMAD.IADD R67, R67, 0x1, -R4.reuse ;  /* 0x000000014343b824 */ /* 0x100fe200078e0a04 */
[C---:B------:R-:W-:Y:S01]  /*2fb0*/  ISETP.GT.U32.AND P3, PT, R4.reuse, R61, PT ;  /* 0x0000003d0400720c */ /* 0x040fe20003f64070 */
[----:B------:R-:W-:Y:S01]  /*2fc0*/  @!P6 IMAD.IADD R59, R59, 0x1, -R4 ;  /* 0x000000013b3be824 */ /* 0x000fe200078e0a04 */
[C---:B------:R-:W-:Y:S01]  /*2fd0*/  ISETP.GT.U32.AND P6, PT, R4.reuse, R53, PT ;  /* 0x000000350400720c */ /* 0x040fe20003fc4070 */
[----:B------:R-:W-:Y:S01]  /*2fe0*/  @!P2 IMAD.MOV R252, RZ, RZ, -R252 ;  /* 0x000000fffffca224 */ /* 0x000fe200078e0afc */
[----:B------:R-:W-:Y:S01]  /*2ff0*/  STL [R1+0x128], R56 ;  /* 0x0001283801007387 */ /* 0x000fe20000100800 */
[--C-:B------:R-:W-:Y:S01]  /*3000*/  @!P4 IMAD.IADD R57, R57, 0x1, -R4.reuse ;  /* 0x000000013939c824 */ /* 0x100fe200078e0a04 */
[C---:B------:R-:W-:Y:S01]  /*3010*/  ISETP.GT.U32.AND P2, PT, R4.reuse, R59, PT ;  /* 0x0000003b0400720c */ /* 0x040fe20003f44070 */
[----:B------:R-:W-:Y:S01]  /*3020*/  IMAD.HI.U32 R6, R5, R93, RZ ;  /* 0x0000005d05067227 */ /* 0x000fe200078e00ff */
[C---:B------:R-:W-:Y:S01]  /*3030*/  ISETP.GT.U32.AND P4, PT, R4.reuse, R69, PT ;  /* 0x000000450400720c */ /* 0x040fe20003f84070 */
[----:B------:R-:W-:Y:S02]  /*3040*/  STL [R1+0x124], R54 ;  /* 0x0001243601007387 */ /* 0x000fe40000100800 */
[--C-:B------:R-:W-:Y:S01]  /*3050*/  @!P5 IMAD.IADD R13, R13, 0x1, -R4.reuse ;  /* 0x000000010d0dd824 */ /* 0x100fe200078e0a04 */
[C---:B------:R-:W-:Y:S01]  /*3060*/  ISETP.GT.U32.AND P5, PT, R4.reuse, R71, PT ;  /* 0x000000470400720c */ /* 0x040fe20003fa4070 */
[--C-:B------:R-:W-:Y:S01]  /*3070*/  @!P3 IMAD.IADD R61, R61, 0x1, -R4.reuse ;  /* 0x000000013d3db824 */ /* 0x100fe200078e0a04 */
[----:B------:R-:W-:Y:S01]  /*3080*/  ISETP.GT.U32.AND P3, PT, R4, R79, PT ;  /* 0x0000004f0400720c */ /* 0x000fe20003f64070 */
[----:B------:R-:W-:Y:S01]  /*3090*/  @!P6 IMAD.IADD R53, R53, 0x1, -R4 ;  /* 0x000000013535e824 */ /* 0x000fe200078e0a04 */
[----:B------:R-:W-:Y:S01]  /*30a0*/  ISETP.GE.AND P6, PT, R52, RZ, PT ;  /* 0x000000ff3400720c */ /* 0x000fe20003fc6270 */
[----:B------:R-:W-:Y:S01]  /*30b0*/  IMAD.MOV R6, RZ, RZ, -R6 ;  /* 0x000000ffff067224 */ /* 0x000fe200078e0a06 */
[----:B-----5:R-:W-:Y:S01]  /*30c0*/  LOP3.LUT R52, R140, 0x76, RZ, 0xfc, !PT ;  /* 0x000000768c347812 */ /* 0x020fe200078efcff */
[--C-:B------:R-:W-:Y:S01]  /*30d0*/  @!P2 IMAD.IADD R59, R59, 0x1, -R4.reuse ;  /* 0x000000013b3ba824 */ /* 0x100fe200078e0a04 */
[----:B------:R-:W-:Y:S01]  /*30e0*/  ISETP.GE.AND P2, PT, R98, RZ, PT ;  /* 0x000000ff6200720c */ /* 0x000fe20003f46270 */
[--C-:B------:R-:W-:Y:S01]  /*30f0*/  @!P4 IMAD.IADD R69, R69, 0x1, -R4.reuse ;  /* 0x000000014545c824 */ /* 0x100fe200078e0a04 */
[----:B------:R-:W-:Y:S01]  /*3100*/  ISETP.GE.AND P4, PT, R96, RZ, PT ;  /* 0x000000ff6000720c */ /* 0x000fe20003f86270 */
[C---:B------:R-:W-:Y:S01]  /*3110*/  IMAD R93, R4.reuse, R6, R93 ;  /* 0x00000006045d7224 */ /* 0x040fe200078e025d */
[----:B------:R-:W-:Y:S01]  /*3120*/  IABS R105, R52 ;  /* 0x0000003400697213 */ /* 0x000fe20000000000 */
[--C-:B------:R-:W-:Y:S01]  /*3130*/  @!P5 IMAD.IADD R71, R71, 0x1, -R4.reuse ;  /* 0x000000014747d824 */ /* 0x100fe200078e0a04 */
[C---:B------:R-:W-:Y:S01]  /*3140*/  ISETP.GT.U32.AND P5, PT, R4.reuse, R69, PT ;  /* 0x000000450400720c */ /* 0x040fe20003fa4070 */
[--C-:B------:R-:W-:Y:S01]  /*3150*/  @!P3 IMAD.IADD R79, R79, 0x1, -R4.reuse ;  /* 0x000000014f4fb824 */ /* 0x100fe200078e0a04 */
[----:B------:R-:W-:Y:S01]  /*3160*/  STL [R1+0x120], R52 ;  /* 0x0001203401007387 */ /* 0x000fe20000100800 */
[----:B------:R-:W-:Y:S01]  /*3170*/  @!P6 IMAD.MOV R11, RZ, RZ, -R11 ;  /* 0x000000ffff0be224 */ /* 0x000fe200078e0a0b */
[C---:B------:R-:W-:Y:S01]  /*3180*/  ISETP.GT.U32.AND P6, PT, R4.reuse, R61, PT ;  /* 0x0000003d0400720c */ /* 0x040fe20003fc4070 */
[----:B------:R-:W-:Y:S01]  /*3190*/  IMAD.HI.U32 R6, R5, R95, RZ ;  /* 0x0000005f05067227 */ /* 0x000fe200078e00ff */
[C---:B------:R-:W-:Y:S01]  /*31a0*/  ISETP.GT.U32.AND P3, PT, R4.reuse, R79, PT ;  /* 0x0000004f0400720c */ /* 0x040fe20003f64070 */
[----:B------:R-:W-:Y:S02]  /*31b0*/  STL [R1+0x11c], R16 ;  /* 0x00011c1001007387 */ /* 0x000fe40000100800 */
[----:B------:R-:W-:Y:S01]  /*31c0*/  @!P2 IMAD.MOV R63, RZ, RZ, -R63 ;  /* 0x000000ffff3fa224 */ /* 0x000fe200078e0a3f */
[----:B------:R-:W-:Y:S01]  /*31d0*/  ISETP.GT.U32.AND P2, PT, R4, R71, PT ;  /* 0x000000470400720c */ /* 0x000fe20003f44070 */
[----:B------:R-:W-:Y:S01]  /*31e0*/  @!P4 IMAD.MOV R65, RZ, RZ, -R65 ;  /* 0x000000ffff41c224 */ /* 0x000fe200078e0a41 */
[----:B------:R-:W-:Y:S01]  /*31f0*/  ISETP.GE.AND P4, PT, R94, RZ, PT ;  /* 0x000000ff5e00720c */ /* 0x000fe20003f86270 */
[----:B------:R-:W-:Y:S01]  /*3200*/  @!P5 IMAD.IADD R69, R69, 0x1, -R4 ;  /* 0x000000014545d824 */ /* 0x000fe200078e0a04 */
[C---:B------:R-:W-:Y:S01]  /*3210*/  ISETP.GT.U32.AND P5, PT, R4.reuse, R83, PT ;  /* 0x000000530400720c */ /* 0x040fe20003fa4070 */
[----:B------:R-:W-:-:S02]  /*3220*/  IMAD R91, R4, R8, R91 ;  /* 0x00000008045b7224 */ /* 0x000fc400078e025b */
[--C-:B------:R-:W-:Y:S01]  /*3230*/  @!P6 IMAD.IADD R61, R61, 0x1, -R4.reuse ;  /* 0x000000013d3de824 */ /* 0x100fe200078e0a04 */
[C---:B------:R-:W-:Y:S01]  /*3240*/  ISETP.GT.U32.AND P6, PT, R4.reuse, R81, PT ;  /* 0x000000510400720c */ /* 0x040fe20003fc4070 */
[----:B------:R-:W-:Y:S01]  /*3250*/  @!P3 IMAD.IADD R79, R79, 0x1, -R4 ;  /* 0x000000014f4fb824 */ /* 0x000fe200078e0a04 */
[C---:B------:R-:W-:Y:S01]  /*3260*/  ISETP.GT.U32.AND P3, PT, R4.reuse, R87, PT ;  /* 0x000000570400720c */ /* 0x040fe20003f64070 */
[----:B------:R-:W-:Y:S02]  /*3270*/  IMAD.MOV R8, RZ, RZ, -R6 ;  /* 0x000000ffff087224 */ /* 0x000fe400078e0a06 */
[--C-:B------:R-:W-:Y:S01]  /*3280*/  @!P2 IMAD.IADD R71, R71, 0x1, -R4.reuse ;  /* 0x000000014747a824 */ /* 0x100fe200078e0a04 */
[----:B------:R-:W-:Y:S01]  /*3290*/  ISETP.GT.U32.AND P2, PT, R4, R85, PT ;  /* 0x000000550400720c */ /* 0x000fe20003f44070 */
[----:B------:R-:W-:Y:S02]  /*32a0*/  @!P4 IMAD.MOV R15, RZ, RZ, -R15 ;  /* 0x000000ffff0fc224 */ /* 0x000fe400078e0a0f */
[----:B------:R-:W-:Y:S01]  /*32b0*/  @!P5 IMAD.IADD R83, R83, 0x1, -R4 ;  /* 0x000000015353d824 */ /* 0x000fe200078e0a04 */
[----:B------:R-:W-:Y:S01]  /*32c0*/  ISETP.GE.AND P5, PT, R92, RZ, PT ;  /* 0x000000ff5c00720c */ /* 0x000fe20003fa6270 */
[----:B------:R-:W-:-:S04]  /*32d0*/  IMAD.HI.U32 R6, R5, R97, RZ ;  /* 0x0000006105067227 */ /* 0x000fc800078e00ff */
[--C-:B------:R-:W-:Y:S01]  /*32e0*/  @!P6 IMAD.IADD R81, R81, 0x1, -R4.reuse ;  /* 0x000000015151e824 */ /* 0x100fe200078e0a04 */
[C---:B------:R-:W-:Y:S01]  /*32f0*/  ISETP.GT.U32.AND P6, PT, R4.reuse, R89, PT ;  /* 0x000000590400720c */ /* 0x040fe20003fc4070 */
[--C-:B------:R-:W-:Y:S01]  /*3300*/  @!P3 IMAD.IADD R87, R87, 0x1, -R4.reuse ;  /* 0x000000015757b824 */ /* 0x100fe200078e0a04 */
[C---:B------:R-:W-:Y:S01]  /*3310*/  ISETP.GT.U32.AND P3, PT, R4.reuse, R83, PT ;  /* 0x000000530400720c */ /* 0x040fe20003f64070 */
[----:B------:R-:W-:Y:S01]  /*3320*/  @!P2 IMAD.IADD R85, R85, 0x1, -R4 ;  /* 0x000000015555a824 */ /* 0x000fe200078e0a04 */
[C---:B------:R-:W-:Y:S01]  /*3330*/  ISETP.GT.U32.AND P2, PT, R4.reuse, R81, PT ;  /* 0x000000510400720c */ /* 0x040fe20003f44070 */
[----:B------:R-:W-:Y:S02]  /*3340*/  IMAD.MOV R6, RZ, RZ, -R6 ;  /* 0x000000ffff067224 */ /* 0x000fe400078e0a06 */
[C---:B------:R-:W-:Y:S01]  /*3350*/  IMAD R95, R4.reuse, R8, R95 ;  /* 0x00000008045f7224 */ /* 0x040fe200078e025f */
[C---:B------:R-:W-:Y:S01]  /*3360*/  ISETP.GT.U32.AND P4, PT, R4.reuse, R85, PT ;  /* 0x000000550400720c */ /* 0x040fe20003f84070 */
[----:B------:R-:W-:-:S02]  /*3370*/  IMAD R97, R4, R6, R97 ;  /* 0x0000000604617224 */ /* 0x000fc400078e0261 */
[----:B------:R-:W-:Y:S02]  /*3380*/  @!P5 IMAD.MOV R67, RZ, RZ, -R67 ;  /* 0x000000ffff43d224 */ /* 0x000fe400078e0a43 */
[--C-:B------:R-:W-:Y:S01]  /*3390*/  @!P6 IMAD.IADD R89, R89, 0x1, -R4.reuse ;  /* 0x000000015959e824 */ /* 0x100fe200078e0a04 */
[C---:B------:R-:W-:Y:S01]  /*33a0*/  ISETP.GT.U32.AND P6, PT, R4.reuse, R87, PT ;  /* 0x000000570400720c */ /* 0x040fe20003fc4070 */
[--C-:B------:R-:W-:Y:S01]  /*33b0*/  @!P3 IMAD.IADD R83, R83, 0x1, -R4.reuse ;  /* 0x000000015353b824 */ /* 0x100fe200078e0a04 */
[C---:B------:R-:W-:Y:S01]  /*33c0*/  ISETP.GT.U32.AND P3, PT, R4.reuse, R93, PT ;  /* 0x0000005d0400720c */ /* 0x040fe20003f64070 */
[----:B------:R-:W-:Y:S01]  /*33d0*/  @!P2 IMAD.IADD R81, R81, 0x1, -R4 ;  /* 0x000000015151a824 */ /* 0x000fe200078e0a04 */
[C---:B------:R-:W-:Y:S01]  /*33e0*/  ISETP.GT.U32.AND P2, PT, R4.reuse, R91, PT ;  /* 0x0000005b0400720c */ /* 0x040fe20003f44070 */
[----:B------:R-:W-:Y:S01]  /*33f0*/  IMAD.HI.U32 R6, R5, R12, RZ ;  /* 0x0000000c05067227 */ /* 0x000fe200078e00ff */
[----:B------:R-:W-:-:S03]  /*3400*/  ISETP.GT.U32.AND P5, PT, R4, R89, PT ;  /* 0x000000590400720c */ /* 0x000fc60003fa4070 */
[----:B------:R-:W-:Y:S01]  /*3410*/  @!P4 IMAD.IADD R85, R85, 0x1, -R4 ;  /* 0x000000015555c824 */ /* 0x000fe200078e0a04 */
[C---:B------:R-:W-:Y:S01]  /*3420*/  ISETP.GT.U32.AND P4, PT, R4.reuse, R95, PT ;  /* 0x0000005f0400720c */ /* 0x040fe20003f84070 */
[----:B------:R-:W-:Y:S02]  /*3430*/  IMAD.MOV R73, RZ, RZ, -R6 ;  /* 0x000000ffff497224 */ /* 0x000fe400078e0a06 */
[--C-:B------:R-:W-:Y:S01]  /*3440*/  @!P6 IMAD.IADD R87, R87, 0x1, -R4.reuse ;  /* 0x000000015757e824 */ /* 0x100fe200078e0a04 */
[----:B------:R-:W-:Y:S01]  /*3450*/  ISETP.GT.U32.AND P6, PT, R4, R97, PT ;  /* 0x000000610400720c */ /* 0x000fe20003fc4070 */
[--C-:B------:R-:W-:Y:S02]  /*3460*/  @!P3 IMAD.IADD R93, R93, 0x1, -R4.reuse ;  /* 0x000000015d5db824 */ /* 0x100fe400078e0a04 */
[----:B------:R-:W-:Y:S01]  /*3470*/  @!P2 IMAD.IADD R91, R91, 0x1, -R4 ;  /* 0x000000015b5ba824 */ /* 0x000fe200078e0a04 */
[----:B------:R-:W-:Y:S01]  /*3480*/  ISETP.GE.AND P2, PT, R90, RZ, PT ;  /* 0x000000ff5a00720c */ /* 0x000fe20003f46270 */
[----:B------:R-:W-:Y:S01]  /*3490*/  IMAD R51, R4, R73, R12 ;  /* 0x0000004904337224 */ /* 0x000fe200078e020c */
[----:B------:R-:W-:Y:S01]  /*34a0*/  LOP3.LUT R12, R140, 0x7c, RZ, 0xfc, !PT ;  /* 0x0000007c8c0c7812 */ /* 0x000fe200078efcff */
[----:B------:R-:W-:Y:S01]  /*34b0*/  IMAD.HI.U32 R8, R5, R14, RZ ;  /* 0x0000000e05087227 */ /* 0x000fe200078e00ff */
[----:B------:R-:W-:-:S02]  /*34c0*/  ISETP.GT.U32.AND P3, PT, R4, R91, PT ;  /* 0x0000005b0400720c */ /* 0x000fc40003f64070 */
[----:B------:R-:W-:Y:S01]  /*34d0*/  IABS R111, R12 ;  /* 0x0000000c006f7213 */ /* 0x000fe20000000000 */
[----:B------:R-:W-:Y:S01]  /*34e0*/  @!P4 IMAD.IADD R95, R95, 0x1, -R4 ;  /* 0x000000015f5fc824 */ /* 0x000fe200078e0a04 */
[----:B------:R-:W-:Y:S01]  /*34f0*/  ISETP.GT.U32.AND P4, PT, R4, R93, PT ;  /* 0x0000005d0400720c */ /* 0x000fe20003f84070 */
[----:B------:R-:W-:-:S04]  /*3500*/  IMAD.HI.U32 R10, R5, R101, RZ ;  /* 0x00000065050a7227 */ /* 0x000fc800078e00ff */
[----:B------:R-:W-:Y:S01]  /*3510*/  @!P5 IMAD.IADD R89, R89, 0x1, -R4 ;  /* 0x000000015959d824 */ /* 0x000fe200078e0a04 */
[C---:B------:R-:W-:Y:S01]  /*3520*/  ISETP.GT.U32.AND P5, PT, R4.reuse, R51, PT ;  /* 0x000000330400720c */ /* 0x040fe20003fa4070 */
[----:B------:R-:W-:Y:S02]  /*3530*/  IMAD.MOV R55, RZ, RZ, -R8 ;  /* 0x000000ffff377224 */ /* 0x000fe400078e0a08 */
[----:B------:R-:W-:Y:S02]  /*3540*/  IMAD.MOV.U32 R73, RZ, RZ, R57 ;  /* 0x000000ffff497224 */ /* 0x000fe400078e0039 */
[----:B------:R-:W-:Y:S01]  /*3550*/  @!P6 IMAD.IADD R97, R97, 0x1, -R4 ;  /* 0x000000016161e824 */ /* 0x000fe200078e0a04 */
[C---:B------:R-:W-:Y:S01]  /*3560*/  ISETP.GT.U32.AND P6, PT, R4.reuse, R95, PT ;  /* 0x0000005f0400720c */ /* 0x040fe20003fc4070 */
[----:B------:R-:W-:Y:S02]  /*3570*/  IMAD.MOV R10, RZ, RZ, -R10 ;  /* 0x000000ffff0a7224 */ /* 0x000fe400078e0a0a */
[----:B------:R-:W-:Y:S01]  /*3580*/  IMAD R55, R4, R55, R14 ;  /* 0x0000003704377224 */ /* 0x000fe200078e020e */
[----:B------:R-:W-:Y:S01]  /*3590*/  LOP3.LUT R14, R140, 0x7a, RZ, 0xfc, !PT ;  /* 0x0000007a8c0e7812 */ /* 0x000fe200078efcff */
[----:B------:R-:W-:-:S03]  /*35a0*/  IMAD.HI.U32 R6, R5, R103, RZ ;  /* 0x0000006705067227 */ /* 0x000fc600078e00ff */
[----:B------:R-:W-:Y:S01]  /*35b0*/  IABS R109, R14 ;  /* 0x0000000e006d7213 */ /* 0x000fe20000000000 */
[----:B------:R-:W-:Y:S01]  /*35c0*/  @!P2 IMAD.MOV R73, RZ, RZ, -R73 ;  /* 0x000000ffff49a224 */ /* 0x000fe200078e0a49 */
[C---:B------:R-:W-:Y:S01]  /*35d0*/  ISETP.GT.U32.AND P2, PT, R4.reuse, R97, PT ;  /* 0x000000610400720c */ /* 0x040fe20003f44070 */
[----:B------:R-:W-:Y:S01]  /*35e0*/  IMAD.HI.U32 R8, R5, R105, RZ ;  /* 0x0000006905087227 */ /* 0x000fe200078e00ff */
[----:B------:R-:W-:Y:S03]  /*35f0*/  STL [R1+0x118], R14 ;  /* 0x0001180e01007387 */ /* 0x000fe60000100800 */
[C---:B------:R-:W-:Y:S01]  /*3600*/  IMAD R101, R4.reuse, R10, R101 ;  /* 0x0000000a04657224 */ /* 0x040fe200078e0265 */
[----:B------:R-:W-:Y:S01]  /*3610*/  STL [R1+0x114], R12 ;  /* 0x0001140c01007387 */ /* 0x000fe20000100800 */
[----:B------:R-:W-:Y:S02]  /*3620*/  IMAD.MOV R10, RZ, RZ, -R6 ;  /* 0x000000ffff0a7224 */ /* 0x000fe400078e0a06 */
[----:B------:R-:W-:Y:S01]  /*3630*/  @!P3 IMAD.IADD R91, R91, 0x1, -R4 ;  /* 0x000000015b5bb824 */ /* 0x000fe200078e0a04 */
[----:B------:R-:W-:Y:S01]  /*3640*/  ISETP.GT.U32.AND P3, PT, R4, R55, PT ;  /* 0x000000370400720c */ /* 0x000fe20003f64070 */
[----:B------:R-:W-:-:S02]  /*3650*/  IMAD.MOV R8, RZ, RZ, -R8 ;  /* 0x000000ffff087224 */ /* 0x000fc400078e0a08 */
[C---:B------:R-:W-:Y:S02]  /*3660*/  IMAD R103, R4.reuse, R10, R103 ;  /* 0x0000000a04677224 */ /* 0x040fe400078e0267 */
[--C-:B------:R-:W-:Y:S01]  /*3670*/  @!P4 IMAD.IADD R93, R93, 0x1, -R4.reuse ;  /* 0x000000015d5dc824 */ /* 0x100fe200078e0a04 */
[C---:B------:R-:W-:Y:S01]  /*3680*/  ISETP.GT.U32.AND P4, PT, R4.reuse, R101, PT ;  /* 0x000000650400720c */ /* 0x040fe20003f84070 */
[--C-:B------:R-:W-:Y:S01]  /*3690*/  @!P5 IMAD.IADD R51, R51, 0x1, -R4.reuse ;  /* 0x000000013333d824 */ /* 0x100fe200078e0a04 */
[----:B------:R-:W2:Y:S01]  /*36a0*/  LDS R10, [UR10] ;  /* 0x0000000aff0a7984 */ /* 0x000ea20008000800 */
[----:B------:R-:W-:Y:S01]  /*36b0*/  IMAD R105, R4, R8, R105 ;  /* 0x0000000804697224 */ /* 0x000fe200078e0269 */
[----:B------:R-:W-:Y:S01]  /*36c0*/  LOP3.LUT R8, R0, 0x20, RZ, 0xfc, !PT ;  /* 0x0000002000087812 */ /* 0x000fe200078efcff */
[--C-:B------:R-:W-:Y:S01]  /*36d0*/  @!P6 IMAD.IADD R95, R95, 0x1, -R4.reuse ;  /* 0x000000015f5fe824 */ /* 0x100fe200078e0a04 */
[C---:B------:R-:W-:Y:S01]  /*36e0*/  ISETP.GT.U32.AND P6, PT, R4.reuse, R103, PT ;  /* 0x000000670400720c */ /* 0x040fe20003fc4070 */
[----:B------:R-:W-:Y:S01]  /*36f0*/  @!P2 IMAD.IADD R97, R97, 0x1, -R4 ;  /* 0x000000016161a824 */ /* 0x000fe200078e0a04 */
[C---:B------:R-:W-:Y:S01]  /*3700*/  ISETP.GT.U32.AND P5, PT, R4.reuse, R51, PT ;  /* 0x000000330400720c */ /* 0x040fe20003fa4070 */
[----:B------:R-:W-:Y:S01]  /*3710*/  IMAD.HI.U32 R6, R5, R107, RZ ;  /* 0x0000006b05067227 */ /* 0x000fe200078e00ff */
[----:B------:R-:W-:-:S03]  /*3720*/  ISETP.GT.U32.AND P2, PT, R4, R105, PT ;  /* 0x000000690400720c */ /* 0x000fc60003f44070 */
[----:B------:R-:W-:Y:S01]  /*3730*/  @!P3 IMAD.IADD R55, R55, 0x1, -R4 ;  /* 0x000000013737b824 */ /* 0x000fe200078e0a04 */
[----:B------:R-:W-:Y:S01]  /*3740*/  ISETP.GE.AND P3, PT, R88, RZ, PT ;  /* 0x000000ff5800720c */ /* 0x000fe20003f66270 */
[----:B------:R-:W-:Y:S02]  /*3750*/  IMAD.MOV R6, RZ, RZ, -R6 ;  /* 0x000000ffff067224 */ /* 0x000fe400078e0a06 */
[--C-:B------:R-:W-:Y:S01]  /*3760*/  @!P4 IMAD.IADD R101, R101, 0x1, -R4.reuse ;  /* 0x000000016565c824 */ /* 0x100fe200078e0a04 */
[C---:B------:R-:W-:Y:S01]  /*3770*/  ISETP.GT.U32.AND P4, PT, R4.reuse, R55, PT ;  /* 0x000000370400720c */ /* 0x040fe20003f84070 */
[C---:B------:R-:W-:Y:S02]  /*3780*/  IMAD R107, R4.reuse, R6, R107 ;  /* 0x00000006046b7224 */ /* 0x040fe400078e026b */
[----:B------:R-:W-:Y:S01]  /*3790*/  @!P6 IMAD.IADD R103, R103, 0x1, -R4 ;  /* 0x000000016767e824 */ /* 0x000fe200078e0a04 */
[----:B------:R-:W-:Y:S01]  /*37a0*/  ISETP.GT.U32.AND P6, PT, R4, R101, PT ;  /* 0x000000650400720c */ /* 0x000fe20003fc4070 */
[----:B------:R-:W-:-:S04]  /*37b0*/  IMAD.HI.U32 R6, R5, R109, RZ ;  /* 0x0000006d05067227 */ /* 0x000fc800078e00ff */
[----:B------:R-:W-:Y:S01]  /*37c0*/  @!P5 IMAD.IADD R51, R51, 0x1, -R4 ;  /* 0x000000013333d824 */ /* 0x000fe200078e0a04 */
[----:B------:R-:W-:Y:S01]  /*37d0*/  ISETP.GT.U32.AND P5, PT, R4, R107, PT ;  /* 0x0000006b0400720c */ /* 0x000fe20003fa4070 */
[----:B------:R-:W-:-:S04]  /*37e0*/  IMAD.HI.U32 R5, R5, R111, RZ ;  /* 0x0000006f05057227 */ /* 0x000fc800078e00ff */
[----:B------:R-:W-:Y:S01]  /*37f0*/  @!P2 IMAD.IADD R105, R105, 0x1, -R4 ;  /* 0x000000016969a824 */ /* 0x000fe200078e0a04 */
[C---:B------:R-:W-:Y:S01]  /*3800*/  ISETP.GT.U32.AND P2, PT, R4.reuse, R103, PT ;  /* 0x000000670400720c */ /* 0x040fe20003f44070 */
[----:B------:R-:W-:Y:S02]  /*3810*/  IMAD.MOV R6, RZ, RZ, -R6 ;  /* 0x000000ffff067224 */ /* 0x000fe400078e0a06 */
[----:B------:R-:W-:Y:S02]  /*3820*/  IMAD.MOV R5, RZ, RZ, -R5 ;  /* 0x000000ffff057224 */ /* 0x000fe400078e0a05 */
[----:B------:R-:W-:Y:S01]  /*3830*/  @!P3 IMAD.MOV R13, RZ, RZ, -R13 ;  /* 0x000000ffff0db224 */ /* 0x000fe200078e0a0d */
[C---:B------:R-:W-:Y:S01]  /*3840*/  ISETP.GT.U32.AND P3, PT, R4.reuse, R105, PT ;  /* 0x000000690400720c */ /* 0x040fe20003f64070 */
[----:B------:R-:W-:Y:S01]  /*3850*/  IMAD R109, R4, R6, R109 ;  /* 0x00000006046d7224 */ /* 0x000fe200078e026d */
[----:B------:R-:W-:Y:S01]  /*3860*/  LOP3.LUT R6, R0, 0x22, RZ, 0xfc, !PT ;  /* 0x0000002200067812 */ /* 0x000fe200078efcff */
[----:B------:R-:W-:Y:S01]  /*3870*/  IMAD R111, R4, R5, R111 ;  /* 0x00000005046f7224 */ /* 0x000fe200078e026f */
[----:B--2---:R-:W-:Y:S01]  /*3880*/  R2UR UR11, R10 ;  /* 0x000000000a0b72ca */ /* 0x004fe200000e0000 */
[--C-:B------:R-:W-:Y:S01]  /*3890*/  @!P4 IMAD.IADD R55, R55, 0x1, -R4.reuse ;  /* 0x000000013737c824 */ /* 0x100fe200078e0a04 */
[C---:B------:R-:W-:Y:S01]  /*38a0*/  ISETP.GT.U32.AND P4, PT, R4.reuse, R109, PT ;  /* 0x0000006d0400720c */ /* 0x040fe20003f84070 */
[--C-:B------:R-:W-:Y:S01]  /*38b0*/  @!P6 IMAD.IADD R101, R101, 0x1, -R4.reuse ;  /* 0x000000016565e824 */ /* 0x100fe200078e0a04 */
[----:B------:R-:W-:Y:S01]  /*38c0*/  ISETP.GT.U32.AND P6, PT, R4, R111, PT ;  /* 0x0000006f0400720c */ /* 0x000fe20003fc4070 */
[----:B------:R-:W-:-:S02]  /*38d0*/  @!P5 IMAD.IADD R107, R107, 0x1, -R4 ;  /* 0x000000016b6bd824 */ /* 0x000fc400078e0a04 */
[--C-:B------:R-:W-:Y:S01]  /*38e0*/  @!P2 IMAD.IADD R103, R103, 0x1, -R4.reuse ;  /* 0x000000016767a824 */ /* 0x100fe200078e0a04 */
[----:B------:R-:W-:Y:S01]  /*38f0*/  ISETP.GE.AND P2, PT, R8, UR18, PT ;  /* 0x0000001208007c0c */ /* 0x000fe2000bf46270 */
[--C-:B------:R-:W-:Y:S01]  /*3900*/  @!P3 IMAD.IADD R105, R105, 0x1, -R4.reuse ;  /* 0x000000016969b824 */ /* 0x100fe200078e0a04 */
[----:B------:R-:W-:Y:S01]  /*3910*/  ISETP.GT.U32.AND P5, PT, R4, R107, PT ;  /* 0x0000006b0400720c */ /* 0x000fe20003fa4070 */
[----:B------:R-:W-:Y:S01]  /*3920*/  IMAD R146, R0, R122, RZ ;  /* 0x0000007a00927224 */ /* 0x000fe200078e02ff */
[----:B------:R-:W-:Y:S01]  /*3930*/  ISETP.GE.AND P3, PT, R86, RZ, PT ;  /* 0x000000ff5600720c */ /* 0x000fe20003f66270 */
[----:B------:R-:W-:Y:S02]  /*3940*/  IMAD.MOV.U32 R237, RZ, RZ, R55 ;  /* 0x000000ffffed7224 */ /* 0x000fe400078e0037 */
[--C-:B------:R-:W-:Y:S01]  /*3950*/  @!P4 IMAD.IADD R109, R109, 0x1, -R4.reuse ;  /* 0x000000016d6dc824 */ /* 0x100fe200078e0a04 */
[----:B------:R-:W-:Y:S01]  /*3960*/  ISETP.GE.AND P4, PT, R84, RZ, PT ;  /* 0x000000ff5400720c */ /* 0x000fe20003f86270 */
[----:B------:R-:W-:Y:S01]  /*3970*/  @!P6 IMAD.IADD R111, R111, 0x1, -R4 ;  /* 0x000000016f6fe824 */ /* 0x000fe200078e0a04 */
[----:B------:R-:W-:Y:S01]  /*3980*/  BAR.SYNC.DEFER_BLOCKING 0x0 ;  /* 0x0000000000007b1d */ /* 0x000fe20000010000 */
[----:B------:R-:W-:Y:S01]  /*3990*/  ISETP.GE.AND P6, PT, R75, RZ, PT ;  /* 0x000000ff4b00720c */ /* 0x000fe20003fc6270 */
[----:B------:R-:W-:-:S02]  /*39a0*/  IMAD.MOV.U32 R75, RZ, RZ, R53 ;  /* 0x000000ffff4b7224 */ /* 0x000fc400078e0035 */
[----:B------:R-:W-:Y:S02]  /*39b0*/  IMAD R143, R122, 0x2, R146 ;  /* 0x000000027a8f7824 */ /* 0x000fe400078e0292 */
[----:B------:R-:W-:Y:S01]  /*39c0*/  @!P5 IMAD.IADD R107, R107, 0x1, -R4 ;  /* 0x000000016b6bd824 */ /* 0x000fe200078e0a04 */
[----:B------:R-:W-:Y:S01]  /*39d0*/  ISETP.GE.AND P5, PT, R6, UR18, PT ;  /* 0x0000001206007c0c */ /* 0x000fe2000bfa6270 */
[----:B------:R-:W-:Y:S01]  /*39e0*/  @!P3 IMAD.MOV R75, RZ, RZ, -R75 ;  /* 0x000000ffff4bb224 */ /* 0x000fe200078e0a4b */
[----:B------:R-:W-:Y:S01]  /*39f0*/  SEL R6, R145, RZ, !P2 ;  /* 0x000000ff91067207 */ /* 0x000fe20005000000 */
[----:B------:R-:W-:Y:S01]  /*3a00*/  IMAD R142, R122, 0x2, R143 ;  /* 0x000000027a8e7824 */ /* 0x000fe200078e028f */
[----:B------:R-:W-:Y:S01]  /*3a10*/  ISETP.GE.AND P3, PT, R82, RZ, PT ;  /* 0x000000ff5200720c */ /* 0x000fe20003f66270 */
[----:B------:R-:W-:Y:S01]  /*3a20*/  IMAD.MOV.U32 R99, RZ, RZ, R51 ;  /* 0x000000ffff637224 */ /* 0x000fe200078e0033 */
[----:B------:R-:W-:Y:S01]  /*3a30*/  ISETP.GE.AND P2, PT, R77, RZ, PT ;  /* 0x000000ff4d00720c */ /* 0x000fe20003f46270 */
[----:B------:R-:W-:Y:S01]  /*3a40*/  IMAD.MOV.U32 R77, RZ, RZ, R59 ;  /* 0x000000ffff4d7224 */ /* 0x000fe200078e003b */
[----:B------:R-:W-:Y:S01]  /*3a50*/  SEL R8, R145, RZ, !P5 ;  /* 0x000000ff91087207 */ /* 0x000fe20006800000 */
[----:B------:R-:W-:Y:S01]  /*3a60*/  IMAD R141, R122, 0x2, R142 ;  /* 0x000000027a8d7824 */ /* 0x000fe200078e028e */
[----:B------:R-:W-:Y:S01]  /*3a70*/  ISETP.GE.AND P5, PT, R78, RZ, PT ;  /* 0x000000ff4e00720c */ /* 0x000fe20003fa6270 */
[----:B------:R-:W-:Y:S01]  /*3a80*/  @!P4 IMAD.MOV R77, RZ, RZ, -R77 ;  /* 0x000000ffff4dc224 */ /* 0x000fe200078e0a4d */
[----:B------:R-:W-:Y:S01]  /*3a90*/  ISETP.GE.AND P4, PT, R80, RZ, PT ;  /* 0x000000ff5000720c */ /* 0x000fe20003f86270 */
[----:B------:R-:W-:-:S02]  /*3aa0*/  IMAD R144, R122, 0x2, R141 ;  /* 0x000000027a907824 */ /* 0x000fc400078e028d */
[----:B-1----:R-:W-:Y:S01]  /*3ab0*/  IMAD R2, R2, UR4, RZ ;  /* 0x0000000402027c24 */ /* 0x002fe2000f8e02ff */
[----:B------:R-:W-:Y:S01]  /*3ac0*/  USHF.L.U32 UR4, UR9, 0x15, URZ ;  /* 0x0000001509047899 */ /* 0x000fe200080006ff */
[----:B------:R-:W-:Y:S01]  /*3ad0*/  @!P3 IMAD.MOV R71, RZ, RZ, -R71 ;  /* 0x000000ffff47b224 */ /* 0x000fe200078e0a47 */
[----:B------:R-:W-:Y:S01]  /*3ae0*/  ISETP.GE.AND P3, PT, R74, RZ, PT ;  /* 0x000000ff4a00720c */ /* 0x000fe20003f66270 */
[----:B------:R-:W-:Y:S01]  /*3af0*/  @!P2 IMAD.MOV R69, RZ, RZ, -R69 ;  /* 0x000000ffff45a224 */ /* 0x000fe200078e0a45 */
[----:B------:R-:W-:Y:S01]  /*3b00*/  ISETP.GE.AND P2, PT, R76, RZ, PT ;  /* 0x000000ff4c00720c */ /* 0x000fe20003f46270 */
[----:B------:R-:W-:Y:S01]  /*3b10*/  IMAD R248, R122, 0x2, R144 ;  /* 0x000000027af87824 */ /* 0x000fe200078e0290 */
[----:B------:R1:W-:Y:S01]  /*3b20*/  STL [R1+0x84], R2 ;  /* 0x0000840201007387 */ /* 0x0003e20000100800 */
[----:B------:R-:W-:Y:S01]  /*3b30*/  @!P5 IMAD.MOV R81, RZ, RZ, -R81 ;  /* 0x000000ffff51d224 */ /* 0x000fe200078e0a51 */
[----:B------:R-:W-:Y:S01]  /*3b40*/  ISETP.GE.AND P5, PT, R70, RZ, PT ;  /* 0x000000ff4600720c */ /* 0x000fe20003fa6270 */
[----:B------:R-:W-:Y:S01]  /*3b50*/  @!P4 IMAD.MOV R79, RZ, RZ, -R79 ;  /* 0x000000ffff4fc224 */ /* 0x000fe200078e0a4f */
[----:B------:R-:W-:Y:S01]  /*3b60*/  ISETP.GE.AND P4, PT, R72, RZ, PT ;  /* 0x000000ff4800720c */ /* 0x000fe20003f86270 */
[----:B------:R-:W-:Y:S01]  /*3b70*/  IMAD R247, R122, 0x2, R248 ;  /* 0x000000027af77824 */ /* 0x000fe200078e02f8 */
[----:B------:R-:W-:Y:S01]  /*3b80*/  ULOP3.LUT UR4, UR4, 0x600000, URZ, 0xc0, !UPT ;  /* 0x0060000004047892 */ /* 0x000fe2000f8ec0ff */
[----:B------:R-:W-:Y:S01]  /*3b90*/  @!P6 IMAD.MOV R61, RZ, RZ, -R61 ;  /* 0x000000ffff3de224 */ /* 0x000fe200078e0a3d */
[----:B------:R-:W-:Y:S01]  /*3ba0*/  ISETP.NE.U32.AND P6, PT, R6, RZ, PT ;  /* 0x000000ff0600720c */ /* 0x000fe20003fc5070 */
[----:B------:R-:W-:Y:S01]  /*3bb0*/  @!P3 IMAD.MOV R85, RZ, RZ, -R85 ;  /* 0x000000ffff55b224 */ /* 0x000fe200078e0a55 */
[----:B------:R-:W-:Y:S01]  /*3bc0*/  ISETP.GE.AND P3, PT, R66, RZ, PT ;  /* 0x000000ff4200720c */ /* 0x000fe20003f66270 */
[----:B------:R-:W-:Y:S01]  /*3bd0*/  @!P2 IMAD.MOV R83, RZ, RZ, -R83 ;  /* 0x000000ffff53a224 */ /* 0x000fe200078e0a53 */
[----:B------:R-:W-:Y:S01]  /*3be0*/  ISETP.GE.AND P2, PT, R68, RZ, PT ;  /* 0x000000ff4400720c */ /* 0x000fe20003f46270 */
[----:B------:R-:W-:-:S02]  /*3bf0*/  IMAD R246, R122, 0x2, R247 ;  /* 0x000000027af67824 */ /* 0x000fc400078e02f7 */
[----:B------:R-:W-:Y:S01]  /*3c00*/  @!P5 IMAD.MOV R89, RZ, RZ, -R89 ;  /* 0x000000ffff59d224 */ /* 0x000fe200078e0a59 */
[----:B------:R-:W-:Y:S01]  /*3c10*/  ISETP.GE.AND P5, PT, R62, RZ, PT ;  /* 0x000000ff3e00720c */ /* 0x000fe20003fa6270 */
[----:B------:R-:W-:Y:S01]  /*3c20*/  @!P4 IMAD.MOV R87, RZ, RZ, -R87 ;  /* 0x000000ffff57c224 */ /* 0x000fe200078e0a57 */
[----:B------:R-:W-:Y:S01]  /*3c30*/  ISETP.GE.AND P4, PT, R64, RZ, PT ;  /* 0x000000ff4000720c */ /* 0x000fe20003f86270 */
[----:B------:R-:W-:Y:S02]  /*3c40*/  IMAD R245, R122, 0x2, R246 ;  /* 0x000000027af57824 */ /* 0x000fe400078e02f6 */
[----:B------:R-:W-:Y:S02]  /*3c50*/  IMAD.MOV.U32 R113, RZ, RZ, R7 ;  /* 0x000000ffff717224 */ /* 0x000fe400078e0007 */
        /* <DEDUP_REMOVED lines=10> */
[----:B------:R-:W-:Y:S02]  /*3d00*/  IMAD R3, R50, 0x80, R3 ;  /* 0x0000008032037824 */ /* 0x000fe400078e0203 */
[----:B------:R-:W-:Y:S01]  /*3d10*/  @!P3 IMAD.MOV R237, RZ, RZ, -R237 ;  /* 0x000000ffffedb224 */ /* 0x000fe200078e0aed */
[----:B------:R-:W-:Y:S01]  /*3d20*/  ISETP.GT.U32.AND P3, PT, R4, R109, PT ;  /* 0x0000006d0400720c */ /* 0x000fe20003f64070 */
[----:B------:R-:W-:Y:S01]  /*3d30*/  @!P2 IMAD.MOV R99, RZ, RZ, -R99 ;  /* 0x000000ffff63a224 */ /* 0x000fe200078e0a63 */
[----:B------:R-:W-:Y:S01]  /*3d40*/  ISETP.GE.AND P2, PT, R52, RZ, PT ;  /* 0x000000ff3400720c */ /* 0x000fe20003f46270 */
[----:B------:R-:W-:-:S02]  /*3d50*/  IMAD R52, R122, 0x2, R54 ;  /* 0x000000027a347824 */ /* 0x000fc400078e0236 */
[----:B------:R-:W-:Y:S01]  /*3d60*/  @!P5 IMAD.MOV R103, RZ, RZ, -R103 ;  /* 0x000000ffff67d224 */ /* 0x000fe200078e0a67 */
[----:B------:R-:W-:Y:S01]  /*3d70*/  ISETP.GE.AND P5, PT, R16, RZ, PT ;  /* 0x000000ff1000720c */ /* 0x000fe20003fa6270 */
[----:B------:R-:W-:Y:S01]  /*3d80*/  @!P4 IMAD.MOV R101, RZ, RZ, -R101 ;  /* 0x000000ffff65c224 */ /* 0x000fe200078e0a65 */
[----:B------:R-:W-:Y:S01]  /*3d90*/  ISETP.GT.U32.AND P4, PT, R4, R111, PT ;  /* 0x0000006f0400720c */ /* 0x000fe20003f84070 */
[----:B------:R-:W-:Y:S02]  /*3da0*/  IMAD R115, R122, 0x2, R52 ;  /* 0x000000027a737824 */ /* 0x000fe400078e0234 */
[----:B------:R-:W-:Y:S02]  /*3db0*/  IMAD.SHL.U32 R16, R2, 0x4, RZ ;  /* 0x0000000402107824 */ /* 0x000fe400078e00ff */
[----:B------:R-:W-:Y:S02]  /*3dc0*/  IMAD R117, R122, 0x2, R115 ;  /* 0x000000027a757824 */ /* 0x000fe400078e0273 */
[----:B------:R-:W-:Y:S01]  /*3dd0*/  @!P3 IMAD.IADD R109, R109, 0x1, -R4 ;  /* 0x000000016d6db824 */ /* 0x000fe200078e0a04 */
[----:B------:R-:W-:Y:S01]  /*3de0*/  ISETP.GE.AND P3, PT, R14, RZ, PT ;  /* 0x000000ff0e00720c */ /* 0x000fe20003f66270 */
[----:B------:R-:W-:-:S02]  /*3df0*/  IMAD R59, R122, 0x2, R117 ;  /* 0x000000027a3b7824 */ /* 0x000fc400078e0275 */
[----:B------:R-:W-:Y:S01]  /*3e00*/  @!P5 IMAD.MOV R107, RZ, RZ, -R107 ;  /* 0x000000ffff6bd224 */ /* 0x000fe200078e0a6b */
[----:B------:R-:W-:Y:S01]  /*3e10*/  ISETP.GE.AND P5, PT, R12, RZ, PT ;  /* 0x000000ff0c00720c */ /* 0x000fe20003fa6270 */
[----:B------:R-:W-:Y:S02]  /*3e20*/  IMAD R57, R122, 0x2, R59 ;  /* 0x000000027a397824 */ /* 0x000fe400078e023b */
[----:B------:R-:W-:Y:S01]  /*3e30*/  @!P4 IMAD.IADD R111, R111, 0x1, -R4 ;  /* 0x000000016f6fc824 */ /* 0x000fe200078e0a04 */
[----:B------:R-:W-:Y:S01]  /*3e40*/  ISETP.GE.AND P4, PT, R20, RZ, PT ;  /* 0x000000ff1400720c */ /* 0x000fe20003f86270 */
[----:B------:R-:W-:Y:S02]  /*3e50*/  IMAD R55, R122, 0x2, R57 ;  /* 0x000000027a377824 */ /* 0x000fe400078e0239 */
[----:B------:R-:W-:Y:S01]  /*3e60*/  @!P2 IMAD.MOV R105, RZ, RZ, -R105 ;  /* 0x000000ffff69a224 */ /* 0x000fe200078e0a69 */
[----:B------:R-:W-:Y:S01]  /*3e70*/  ISETP.NE.U32.AND P2, PT, R8, RZ, PT ;  /* 0x000000ff0800720c */ /* 0x000fe20003f45070 */
[----:B------:R-:W-:-:S02]  /*3e80*/  IMAD R51, R122, 0x2, R55 ;  /* 0x000000027a337824 */ /* 0x000fc400078e0237 */
[----:B------:R-:W-:Y:S01]  /*3e90*/  @!P3 IMAD.MOV R109, RZ, RZ, -R109 ;  /* 0x000000ffff6db224 */ /* 0x000fe200078e0a6d */
[----:B------:R-:W-:Y:S01]  /*3ea0*/  ISETP.NE.AND P3, PT, R9, RZ, PT ;  /* 0x000000ff0900720c */ /* 0x000fe20003f65270 */
[----:B------:R-:W-:Y:S02]  /*3eb0*/  IMAD R53, R122, 0x2, R51 ;  /* 0x000000027a357824 */ /* 0x000fe400078e0233 */
[----:B------:R-:W-:Y:S01]  /*3ec0*/  @!P5 IMAD.MOV R111, RZ, RZ, -R111 ;  /* 0x000000ffff6fd224 */ /* 0x000fe200078e0a6f */
[C---:B------:R-:W-:Y:S01]  /*3ed0*/  SEL R9, R244.reuse, R15, !P3 ;  /* 0x0000000ff4097207 */ /* 0x040fe20005800000 */
[----:B------:R-:W-:Y:S01]  /*3ee0*/  @!P4 IMAD.MOV R113, RZ, RZ, -R113 ;  /* 0x000000ffff71c224 */ /* 0x000fe200078e0a71 */
[----:B------:R-:W-:Y:S01]  /*3ef0*/  SEL R15, R244, R61, !P3 ;  /* 0x0000003df40f7207 */ /* 0x000fe20005800000 */
[----:B------:R-:W-:Y:S01]  /*3f00*/  IMAD R61, R122, 0x2, R53 ;  /* 0x000000027a3d7824 */ /* 0x000fe200078e0235 */
[----:B------:R-:W-:Y:S01]  /*3f10*/  IADD3 R162, P4, PT, R16, UR20, RZ ;  /* 0x0000001410a27c10 */ /* 0x000fe2000ff9e0ff */
[----:B------:R-:W-:Y:S01]  /*3f20*/  IMAD R4, R50, R123, RZ ;  /* 0x0000007b32047224 */ /* 0x000fe200078e02ff */
[----:B------:R-:W-:-:S02]  /*3f30*/  SEL R20, R244, R19, !P3 ;  /* 0x00000013f4147207 */ /* 0x000fc40005800000 */
[C---:B------:R-:W-:Y:S02]  /*3f40*/  SEL R19, R244.reuse, R17, !P3 ;  /* 0x00000011f4137207 */ /* 0x040fe40005800000 */
[----:B------:R-:W-:Y:S01]  /*3f50*/  SEL R7, R244, R63, !P3 ;  /* 0x0000003ff4077207 */ /* 0x000fe20005800000 */
[----:B------:R-:W-:Y:S01]  /*3f60*/  IMAD R63, R122, 0x2, R61 ;  /* 0x000000027a3f7824 */ /* 0x000fe200078e023d */
[----:B------:R-:W-:Y:S01]  /*3f70*/  LOP3.LUT R17, R0, 0x4, RZ, 0xfc, !PT ;  /* 0x0000000400117812 */ /* 0x000fe200078efcff */
[----:B------:R-:W-:Y:S01]  /*3f80*/  STL [R1+0x80], R4 ;  /* 0x0000800401007387 */ /* 0x000fe20000100800 */
[----:B------:R-:W-:Y:S01]  /*3f90*/  LEA.HI.X.SX32 R17, R2, UR21, 0x2, P4 ;  /* 0x0000001502117c11 */ /* 0x000fe2000a0f16ff */
[----:B-1----:R-:W-:Y:S01]  /*3fa0*/  IMAD.SHL.U32 R2, R4, 0x4, RZ ;  /* 0x0000000404027824 */ /* 0x002fe200078e00ff */
[-C--:B------:R-:W-:Y:S01]  /*3fb0*/  LEA R218, P5, R117, R162.reuse, 0x2 ;  /* 0x000000a275da7211 */ /* 0x080fe200078a10ff */
[----:B------:R1:W-:Y:S01]  /*3fc0*/  STL [R1+0x10c], R16 ;  /* 0x00010c1001007387 */ /* 0x0003e20000100800 */
[----:B------:R-:W-:Y:S01]  /*3fd0*/  SEL R8, R244, R65, !P3 ;  /* 0x00000041f4087207 */ /* 0x000fe20005800000 */
[----:B------:R-:W-:Y:S01]  /*3fe0*/  IMAD R65, R122, 0x2, R63 ;  /* 0x000000027a417824 */ /* 0x000fe200078e023f */
[----:B------:R-:W-:-:S02]  /*3ff0*/  LEA R220, P4, R115, R162, 0x2 ;  /* 0x000000a273dc7211 */ /* 0x000fc400078810ff */
[----:B------:R-:W-:Y:S02]  /*4000*/  LEA.HI.X.SX32 R219, R117, R17, 0x2, P5 ;  /* 0x0000001175db7211 */ /* 0x000fe400028f16ff */
[-C--:B------:R-:W-:Y:S02]  /*4010*/  LEA R214, P5, R57, R162.reuse, 0x2 ;  /* 0x000000a239d67211 */ /* 0x080fe400078a10ff */
[----:B------:R-:W-:Y:S01]  /*4020*/  SEL R10, R244, R67, !P3 ;  /* 0x00000043f40a7207 */ /* 0x000fe20005800000 */
[----:B------:R-:W-:Y:S01]  /*4030*/  IMAD R67, R122, 0x2, R65 ;  /* 0x000000027a437824 */ /* 0x000fe200078e0241 */
[-C--:B------:R-:W-:Y:S02]  /*4040*/  LEA.HI.X.SX32 R221, R115, R17.reuse, 0x2, P4 ;  /* 0x0000001173dd7211 */ /* 0x080fe400020f16ff */
[----:B------:R-:W-:Y:S02]  /*4050*/  LEA R216, P4, R59, R162, 0x2 ;  /* 0x000000a23bd87211 */ /* 0x000fe400078810ff */
[----:B------:R-:W-:-:S02]  /*4060*/  LEA.HI.X.SX32 R215, R57, R17, 0x2, P5 ;  /* 0x0000001139d77211 */ /* 0x000fc400028f16ff */
[----:B------:R-:W-:Y:S01]  /*4070*/  SEL R224, R244, R69, !P3 ;  /* 0x00000045f4e07207 */ /* 0x000fe20005800000 */
[----:B------:R-:W-:Y:S01]  /*4080*/  IMAD R69, R122, 0x2, R67 ;  /* 0x000000027a457824 */ /* 0x000fe200078e0243 */
[-C--:B------:R-:W-:Y:S02]  /*4090*/  LEA R210, P5, R51, R162.reuse, 0x2 ;  /* 0x000000a233d27211 */ /* 0x080fe400078a10ff */
[----:B------:R-:W-:Y:S02]  /*40a0*/  LEA.HI.X.SX32 R217, R59, R17, 0x2, P4 ;  /* 0x000000113bd97211 */ /* 0x000fe400020f16ff */
[----:B------:R-:W-:Y:S01]  /*40b0*/  SEL R225, R244, R71, !P3 ;  /* 0x00000047f4e17207 */ /* 0x000fe20005800000 */
[C---:B------:R-:W-:Y:S01]  /*40c0*/  IMAD R71, R122.reuse, 0x2, R69 ;  /* 0x000000027a477824 */ /* 0x040fe200078e0245 */
[-C--:B------:R-:W-:Y:S02]  /*40d0*/  LEA R212, P4, R55, R162.reuse, 0x2 ;  /* 0x000000a237d47211 */ /* 0x080fe400078810ff */
[----:B------:R-:W-:Y:S01]  /*40e0*/  LEA.HI.X.SX32 R211, R51, R17, 0x2, P5 ;  /* 0x0000001133d37211 */ /* 0x000fe200028f16ff */
[----:B------:R-:W-:Y:S01]  /*40f0*/  IMAD R57, R122, 0x2, R71 ;  /* 0x000000027a397824 */ /* 0x000fe200078e0247 */
[----:B------:R-:W-:-:S02]  /*4100*/  LEA R206, P5, R61, R162, 0x2 ;  /* 0x000000a23dce7211 */ /* 0x000fc400078a10ff */
[-C--:B------:R-:W-:Y:S01]  /*4110*/  LEA.HI.X.SX32 R213, R55, R17.reuse, 0x2, P4 ;  /* 0x0000001137d57211 */ /* 0x080fe200020f16ff */
[C---:B------:R-:W-:Y:S01]  /*4120*/  IMAD R51, R122.reuse, 0x2, R57 ;  /* 0x000000027a337824 */ /* 0x040fe200078e0239 */
[-C--:B------:R-:W-:Y:S02]  /*4130*/  LEA R208, P4, R53, R162.reuse, 0x2 ;  /* 0x000000a235d07211 */ /* 0x080fe400078810ff */
[-C--:B------:R-:W-:Y:S02]  /*4140*/  LEA.HI.X.SX32 R207, R61, R17.reuse, 0x2, P5 ;  /* 0x000000113dcf7211 */ /* 0x080fe400028f16ff */
[-C--:B------:R-:W-:Y:S02]  /*4150*/  LEA R202, P5, R65, R162.reuse, 0x2 ;  /* 0x000000a241ca7211 */ /* 0x080fe400078a10ff */
[----:B------:R-:W-:Y:S01]  /*4160*/  LEA.HI.X.SX32 R209, R53, R17, 0x2, P4 ;  /* 0x0000001135d17211 */ /* 0x000fe200020f16ff */
[----:B------:R-:W-:Y:S01]  /*4170*/  IMAD R53, R122, 0x2, R51 ;  /* 0x000000027a357824 */ /* 0x000fe200078e0233 */
[----:B------:R-:W-:-:S02]  /*4180*/  LEA R204, P4, R63, R162, 0x2 ;  /* 0x000000a23fcc7211 */ /* 0x000fc400078810ff */
[-C--:B------:R-:W-:Y:S01]  /*4190*/  LEA.HI.X.SX32 R203, R65, R17.reuse, 0x2, P5 ;  /* 0x0000001141cb7211 */ /* 0x080fe200028f16ff */
[C---:B------:R-:W-:Y:S01]  /*41a0*/  IMAD R55, R122.reuse, 0x2, R53 ;  /* 0x000000027a377824 */ /* 0x040fe200078e0235 */
[-C--:B------:R-:W-:Y:S02]  /*41b0*/  LEA R198, P5, R69, R162.reuse, 0x2 ;  /* 0x000000a245c67211 */ /* 0x080fe400078a10ff */
[-C--:B------:R-:W-:Y:S01]  /*41c0*/  LEA.HI.X.SX32 R205, R63, R17.reuse, 0x2, P4 ;  /* 0x000000113fcd7211 */ /* 0x080fe200020f16ff */
[----:B------:R-:W-:Y:S01]  /*41d0*/  IMAD R59, R122, 0x2, R55 ;  /* 0x000000027a3b7824 */ /* 0x000fe200078e0237 */
[-C--:B------:R-:W-:Y:S02]  /*41e0*/  LEA R200, P4, R67, R162.reuse, 0x2 ;  /* 0x000000a243c87211 */ /* 0x080fe400078810ff */
[----:B------:R-:W-:Y:S02]  /*41f0*/  LEA.HI.X.SX32 R199, R69, R17, 0x2, P5 ;  /* 0x0000001145c77211 */ /* 0x000fe400028f16ff */
[----:B------:R-:W-:-:S02]  /*4200*/  LEA R194, P5, R57, R162, 0x2 ;  /* 0x000000a239c27211 */ /* 0x000fc400078a10ff */
[-C--:B------:R-:W-:Y:S02]  /*4210*/  LEA.HI.X.SX32 R201, R67, R17.reuse, 0x2, P4 ;  /* 0x0000001143c97211 */ /* 0x080fe400020f16ff */
[-C--:B------:R-:W-:Y:S02]  /*4220*/  LEA R196, P4, R71, R162.reuse, 0x2 ;  /* 0x000000a247c47211 */ /* 0x080fe400078810ff */
[-C--:B------:R-:W-:Y:S01]  /*4230*/  LEA.HI.X.SX32 R195, R57, R17.reuse, 0x2, P5 ;  /* 0x0000001139c37211 */ /* 0x080fe200028f16ff */
[C---:B------:R-:W-:Y:S01]  /*4240*/  IMAD R57, R122.reuse, 0x2, R59 ;  /* 0x000000027a397824 */ /* 0x040fe200078e023b */
[-C--:B------:R-:W-:Y:S02]  /*4250*/  LEA R190, P5, R53, R162.reuse, 0x2 ;  /* 0x000000a235be7211 */ /* 0x080fe400078a10ff */
[----:B------:R-:W-:Y:S01]  /*4260*/  LEA.HI.X.SX32 R197, R71, R17, 0x2, P4 ;  /* 0x0000001147c57211 */ /* 0x000fe200020f16ff */
[----:B------:R-:W-:Y:S01]  /*4270*/  IMAD R50, R122, 0x2, R57 ;  /* 0x000000027a327824 */ /* 0x000fe200078e0239 */
[----:B------:R-:W-:-:S02]  /*4280*/  LEA R192, P4, R51, R162, 0x2 ;  /* 0x000000a233c07211 */ /* 0x000fc400078810ff */
[-C--:B------:R-:W-:Y:S02]  /*4290*/  LEA.HI.X.SX32 R191, R53, R17.reuse, 0x2, P5 ;  /* 0x0000001135bf7211 */ /* 0x080fe400028f16ff */
[-C--:B------:R-:W-:Y:S02]  /*42a0*/  LEA R186, P5, R59, R162.reuse, 0x2 ;  /* 0x000000a23bba7211 */ /* 0x080fe400078a10ff */
[-C--:B------:R-:W-:Y:S02]  /*42b0*/  LEA.HI.X.SX32 R193, R51, R17.reuse, 0x2, P4 ;  /* 0x0000001133c17211 */ /* 0x080fe400020f16ff */
[----:B-1----:R-:W-:Y:S02]  /*42c0*/  LOP3.LUT R16, R0, 0x6, RZ, 0xfc, !PT ;  /* 0x0000000600107812 */ /* 0x002fe400078efcff */
[----:B------:R-:W-:Y:S02]  /*42d0*/  LEA R188, P4, R55, R162, 0x2 ;  /* 0x000000a237bc7211 */ /* 0x000fe400078810ff */
[----:B------:R-:W-:-:S02]  /*42e0*/  LEA.HI.X.SX32 R187, R59, R17, 0x2, P5 ;  /* 0x000000113bbb7211 */ /* 0x000fc400028f16ff */
[----:B------:R-:W-:Y:S02]  /*42f0*/  IADD3 R16, P5, PT, R2, UR22, RZ ;  /* 0x0000001602107c10 */ /* 0x000fe4000ffbe0ff */
[C---:B------:R-:W-:Y:S02]  /*4300*/  SEL R6, R244.reuse, R11, !P3 ;  /* 0x0000000bf4067207 */ /* 0x040fe40005800000 */
[C---:B------:R-:W-:Y:S02]  /*4310*/  SEL R12, R244.reuse, R13, !P3 ;  /* 0x0000000df40c7207 */ /* 0x040fe40005800000 */
[C---:B------:R-:W-:Y:S02]  /*4320*/  SEL R49, R244.reuse, R49, !P3 ;  /* 0x00000031f4317207 */ /* 0x040fe40005800000 */
[C---:B------:R-:W-:Y:S02]  /*4330*/  SEL R48, R244.reuse, R48, !P3 ;  /* 0x00000030f4307207 */ /* 0x040fe40005800000 */
[----:B------:R-:W-:-:S02]  /*4340*/  SEL R47, R244, R47, !P3 ;  /* 0x0000002ff42f7207 */ /* 0x000fc40005800000 */
[C---:B------:R-:W-:Y:S02]  /*4350*/  SEL R46, R244.reuse, R46, !P3 ;  /* 0x0000002ef42e7207 */ /* 0x040fe40005800000 */
        /* <DEDUP_REMOVED lines=48> */
[----:B------:R-:W-:Y:S02]  /*4660*/  SEL R244, R244, R113, !P3 ;  /* 0x00000071f4f47207 */ /* 0x000fe40005800000 */
[----:B------:R-:W-:Y:S02]  /*4670*/  LEA.HI.X.SX32 R189, R55, R17, 0x2, P4 ;  /* 0x0000001137bd7211 */ /* 0x000fe400020f16ff */
[----:B------:R-:W-:Y:S02]  /*4680*/  LOP3.LUT P3, RZ, R251, 0x7f, RZ, 0xc0, !PT ;  /* 0x0000007ffbff7812 */ /* 0x000fe4000786c0ff */
[----:B------:R-:W-:Y:S02]  /*4690*/  LEA R184, P4, R57, R162, 0x2 ;  /* 0x000000a239b87211 */ /* 0x000fe400078810ff */
[----:B------:R-:W-:Y:S01]  /*46a0*/  LEA.HI.X.SX32 R4, R4, UR23, 0x2, P5 ;  /* 0x0000001704047c11 */ /* 0x000fe2000a8f16ff */
[----:B------:R-:W-:Y:S10]  /*46b0*/  BRA.U UP0, `(.L_x_5) ;  /* 0x0000000100187547 */ /* 0x000ff4000b800000 */
[----:B------:R-:W-:Y:S01]  /*46c0*/  ELECT P5, URZ, PT ;  /* 0x0000000000ff782f */ /* 0x000fe200038a0000 */
[----:B------:R-:W-:Y:S01]  /*46d0*/  IMAD.MOV.U32 R51, RZ, RZ, 0x1 ;  /* 0x00000001ff337424 */ /* 0x000fe200078e00ff */
[----:B------:R-:W-:Y:S01]  /*46e0*/  UMOV UR6, 0x40 ;  /* 0x0000004000067882 */ /* 0x000fe20000000000 */
[----:B------:R-:W-:Y:S01]  /*46f0*/  UVIRTCOUNT.DEALLOC.SMPOOL 0x80 ;  /* 0x000000800000784c */ /* 0x000fe20000000000 */
[----:B------:R-:W-:-:S09]  /*4700*/  ULEA UR6, UR5, UR6, 0x18 ;  /* 0x0000000605067291 */ /* 0x000fd2000f8ec0ff */
[----:B------:R1:W-:Y:S03]  /*4710*/  @P5 STS.U8 [UR6], R51 ;  /* 0x00000033ff005988 */ /* 0x0003e60008000006 */
.L_x_5:
[-C--:B------:R-:W-:Y:S01]  /*4720*/  LEA.HI.X.SX32 R185, R57, R17.reuse, 0x2, P4 ;  /* 0x0000001139b97211 */ /* 0x080fe200020f16ff */
[----:B------:R-:W-:Y:S01]  /*4730*/  IMAD.SHL.U32 R153, R248, 0x4, RZ ;  /* 0x00000004f8997824 */ /* 0x000fe200078e00ff */
[-C--:B------:R-:W-:Y:S01]  /*4740*/  LEA R160, P4, R50, R162.reuse, 0x2 ;  /* 0x000000a232a07211 */ /* 0x080fe200078810ff */
[----:B------:R-:W-:Y:S01]  /*4750*/  IMAD.SHL.U32 R152, R247, 0x4, RZ ;  /* 0x00000004f7987824 */ /* 0x000fe200078e00ff */
[----:B------:R-:W-:Y:S01]  /*4760*/  STL [R1+0x190], R123 ;  /* 0x0001907b01007387 */ /* 0x000fe20000100800 */
[----:B------:R-:W-:Y:S01]  /*4770*/  IMAD.SHL.U32 R151, R246, 0x4, RZ ;  /* 0x00000004f6977824 */ /* 0x000fe200078e00ff */
[-C--:B------:R-:W-:Y:S01]  /*4780*/  LEA.HI.X.SX32 R161, R50, R17.reuse, 0x2, P4 ;  /* 0x0000001132a17211 */ /* 0x080fe200020f16ff */
[----:B------:R-:W-:Y:S01]  /*4790*/  IMAD.SHL.U32 R150, R245, 0x4, RZ ;  /* 0x00000004f5967824 */ /* 0x000fe200078e00ff */
[-C--:B------:R-:W-:Y:S01]  /*47a0*/  LEA R222, P4, R146, R162.reuse, 0x2 ;  /* 0x000000a292de7211 */ /* 0x080fe200078810ff */
[----:B------:R-:W-:Y:S01]  /*47b0*/  IMAD.SHL.U32 R149, R5, 0x4, RZ ;  /* 0x0000000405957824 */ /* 0x000fe200078e00ff */
[----:B------:R2:W-:Y:S01]  /*47c0*/  STL [R1+0x18c], R2 ;  /* 0x00018c0201007387 */ /* 0x0005e20000100800 */
[----:B------:R-:W-:Y:S01]  /*47d0*/  IMAD.SHL.U32 R148, R54, 0x4, RZ ;  /* 0x0000000436947824 */ /* 0x000fe200078e00ff */
[-C--:B------:R-:W-:Y:S01]  /*47e0*/  LEA.HI.X.SX32 R223, R146, R17.reuse, 0x2, P4 ;  /* 0x0000001192df7211 */ /* 0x080fe200020f16ff */
[----:B------:R-:W-:Y:S01]  /*47f0*/  IMAD.SHL.U32 R147, R52, 0x4, RZ ;  /* 0x0000000434937824 */ /* 0x000fe200078e00ff */
[-C--:B------:R-:W-:Y:S01]  /*4800*/  LEA R182, P4, R143, R162.reuse, 0x2 ;  /* 0x000000a28fb67211 */ /* 0x080fe200078810ff */
[----:B------:R-:W-:Y:S01]  /*4810*/  IMAD R49, R49, UR12, RZ ;  /* 0x0000000c31317c24 */ /* 0x000fe2000f8e02ff */
[----:B------:R-:W-:Y:S01]  /*4820*/  VOTEU.ALL UP1, P3 ;  /* 0x0000000000ff7886 */ /* 0x000fe20001820000 */
[----:B------:R-:W-:Y:S01]  /*4830*/  IMAD R48, R48, UR12, RZ ;  /* 0x0000000c30307c24 */ /* 0x000fe2000f8e02ff */
[-C--:B------:R-:W-:Y:S01]  /*4840*/  LEA.HI.X.SX32 R183, R143, R17.reuse, 0x2, P4 ;  /* 0x000000118fb77211 */ /* 0x080fe200020f16ff */
[----:B------:R-:W-:Y:S01]  /*4850*/  IMAD R47, R47, UR12, RZ ;  /* 0x0000000c2f2f7c24 */ /* 0x000fe2000f8e02ff */
[----:B------:R-:W-:Y:S01]  /*4860*/  LEA R180, P4, R142, R162, 0x2 ;  /* 0x000000a28eb47211 */ /* 0x000fe200078810ff */
[----:B------:R-:W-:Y:S01]  /*4870*/  IMAD R46, R46, UR12, RZ ;  /* 0x0000000c2e2e7c24 */ /* 0x000fe2000f8e02ff */
[----:B------:R-:W-:Y:S01]  /*4880*/  LEA R156, P5, R48, R16, 0x2 ;  /* 0x00000010309c7211 */ /* 0x000fe200078a10ff */
[----:B------:R-:W-:Y:S01]  /*4890*/  IMAD R45, R45, UR12, RZ ;  /* 0x0000000c2d2d7c24 */ /* 0x000fe2000f8e02ff */
[-C--:B------:R-:W-:Y:S01]  /*48a0*/  LEA.HI.X.SX32 R181, R142, R17.reuse, 0x2, P4 ;  /* 0x000000118eb57211 */ /* 0x080fe200020f16ff */
[----:B------:R-:W-:Y:S01]  /*48b0*/  IMAD R44, R44, UR12, RZ ;  /* 0x0000000c2c2c7c24 */ /* 0x000fe2000f8e02ff */
[----:B------:R-:W-:Y:S01]  /*48c0*/  LEA R178, P4, R141, R162, 0x2 ;  /* 0x000000a28db27211 */ /* 0x000fe200078810ff */
[----:B------:R-:W-:Y:S01]  /*48d0*/  IMAD R43, R43, UR12, RZ ;  /* 0x0000000c2b2b7c24 */ /* 0x000fe2000f8e02ff */
[----:B------:R-:W-:Y:S01]  /*48e0*/  LEA.HI.X.SX32 R157, R48, R4, 0x2, P5 ;  /* 0x00000004309d7211 */ /* 0x000fe200028f16ff */
        /* <DEDUP_REMOVED lines=9> */
[----:B------:R-:W-:Y:S01]  /*4980*/  IADD3 R174, P4, PT, R153, R162, RZ ;  /* 0x000000a299ae7210 */ /* 0x000fe20007f9e0ff */
[----:B------:R-:W-:Y:S01]  /*4990*/  IMAD R37, R37, UR12, RZ ;  /* 0x0000000c25257c24 */ /* 0x000fe2000f8e02ff */
[----:B------:R-:W-:Y:S01]  /*49a0*/  LEA.HI.X.SX32 R139, R46, R4, 0x2, P5 ;  /* 0x000000042e8b7211 */ /* 0x000fe200028f16ff */
[----:B------:R-:W-:Y:S01]  /*49b0*/  IMAD R36, R36, UR12, RZ ;  /* 0x0000000c24247c24 */ /* 0x000fe2000f8e02ff */
[-C--:B------:R-:W-:Y:S01]  /*49c0*/  LEA.HI.X.SX32 R175, R248, R17.reuse, 0x2, P4 ;  /* 0x00000011f8af7211 */ /* 0x080fe200020f16ff */
[----:B------:R-:W-:Y:S01]  /*49d0*/  IMAD R35, R35, UR12, RZ ;  /* 0x0000000c23237c24 */ /* 0x000fe2000f8e02ff */
[----:B------:R-:W-:Y:S01]  /*49e0*/  IADD3 R172, P4, PT, R152, R162, RZ ;  /* 0x000000a298ac7210 */ /* 0x000fe20007f9e0ff */
        /* <DEDUP_REMOVED lines=32> */
[----:B--2---:R-:W-:Y:S01]  /*4bf0*/  IMAD R2, R18, UR12, RZ ;  /* 0x0000000c12027c24 */ /* 0x004fe2000f8e02ff */
[----:B------:R-:W-:Y:S01]  /*4c00*/  LEA.HI.X.SX32 R163, R52, R17, 0x2, P4 ;  /* 0x0000001134a37211 */ /* 0x000fe200020f16ff */
[----:B------:R-:W-:Y:S01]  /*4c10*/  IMAD R252, R252, UR12, RZ ;  /* 0x0000000cfcfc7c24 */ /* 0x000fe2000f8e02ff */
[-C--:B------:R-:W-:Y:S01]  /*4c20*/  LEA R158, P4, R49, R16.reuse, 0x2 ;  /* 0x00000010319e7211 */ /* 0x080fe200078810ff */
[----:B------:R-:W-:Y:S01]  /*4c30*/  IMAD R6, R6, UR12, RZ ;  /* 0x0000000c06067c24 */ /* 0x000fe2000f8e02ff */
[----:B------:R-:W-:Y:S01]  /*4c40*/  LEA R120, P5, R38, R16, 0x2 ;  /* 0x0000001026787211 */ /* 0x000fe200078a10ff */
[----:B------:R-:W-:Y:S01]  /*4c50*/  IMAD R7, R7, UR12, RZ ;  /* 0x0000000c07077c24 */ /* 0x000fe2000f8e02ff */
[----:B------:R-:W-:Y:S01]  /*4c60*/  LEA.HI.X.SX32 R159, R49, R4, 0x2, P4 ;  /* 0x00000004319f7211 */ /* 0x000fe200020f16ff */
[----:B------:R-:W-:Y:S01]  /*4c70*/  IMAD R8, R8, UR12, RZ ;  /* 0x0000000c08087c24 */ /* 0x000fe2000f8e02ff */
[----:B------:R-:W-:Y:S01]  /*4c80*/  LEA R154, P4, R47, R16, 0x2 ;  /* 0x000000102f9a7211 */ /* 0x000fe200078810ff */
[----:B------:R-:W-:Y:S01]  /*4c90*/  IMAD R9, R9, UR12, RZ ;  /* 0x0000000c09097c24 */ /* 0x000fe2000f8e02ff */
[-C--:B------:R-:W-:Y:S01]  /*4ca0*/  LEA.HI.X.SX32 R121, R38, R4.reuse, 0x2, P5 ;  /* 0x0000000426797211 */ /* 0x080fe200028f16ff */
[----:B------:R-:W-:Y:S01]  /*4cb0*/  IMAD R10, R10, UR12, RZ ;  /* 0x0000000c0a0a7c24 */ /* 0x000fe2000f8e02ff */
        /* <DEDUP_REMOVED lines=50> */
[CC--:B------:R-:W-:Y:S01]  /*4fe0*/  LEA R102, P4, R29.reuse, R16.reuse, 0x2 ;  /* 0x000000101d667211 */ /* 0x0c0fe200078810ff */
[----:B------:R-:W-:Y:S01]  /*4ff0*/  IMAD R244, R244, UR12, RZ ;  /* 0x0000000cf4f47c24 */ /* 0x000fe2000f8e02ff */
[C---:B------:R-:W-:Y:S01]  /*5000*/  LEA R100, P5, R28.reuse, R16, 0x2 ;  /* 0x000000101c647211 */ /* 0x040fe200078a10ff */
[----:B------:R-:W-:Y:S01]  /*5010*/  UIADD3 UR12, UPT, UPT, UR11, UR4, URZ ;  /* 0x000000040b0c7290 */ /* 0x000fe2000fffe0ff */
[----:B------:R-:W-:Y:S01]  /*5020*/  LEA.HI.X.SX32 R103, R29, R4, 0x2, P4 ;  /* 0x000000041d677211 */ /* 0x000fe200020f16ff */
[----:B------:R-:W-:Y:S01]  /*5030*/  STL [R1+0x7c], R49 ;  /* 0x00007c3101007387 */ /* 0x000fe20000100800 */
[C---:B------:R-:W-:Y:S01]  /*5040*/  LEA R98, P4, R27.reuse, R16, 0x2 ;  /* 0x000000101b627211 */ /* 0x040fe200078810ff */
[----:B------:R-:W-:Y:S01]  /*5050*/  VOTEU.ALL UP2, P3 ;  /* 0x0000000000ff7886 */ /* 0x000fe20001840000 */
[-C--:B------:R-:W-:Y:S01]  /*5060*/  LEA.HI.X.SX32 R101, R28, R4.reuse, 0x2, P5 ;  /* 0x000000041c657211 */ /* 0x080fe200028f16ff */
[----:B------:R2:W-:Y:S01]  /*5070*/  STL [R1+0x78], R48 ;  /* 0x0000783001007387 */ /* 0x0005e20000100800 */
[----:B------:R-:W-:-:S02]  /*5080*/  LEA.HI.X.SX32 R99, R27, R4, 0x2, P4 ;  /* 0x000000041b637211 */ /* 0x000fc400020f16ff */
[CC--:B------:R-:W-:Y:S01]  /*5090*/  LEA R96, P5, R26.reuse, R16.reuse, 0x2 ;  /* 0x000000101a607211 */ /* 0x0c0fe200078a10ff */
[----:B------:R-:W-:Y:S01]  /*50a0*/  STL [R1+0x74], R47 ;  /* 0x0000742f01007387 */ /* 0x000fe20000100800 */
[C---:B------:R-:W-:Y:S02]  /*50b0*/  LEA R94, P4, R25.reuse, R16, 0x2 ;  /* 0x00000010195e7211 */ /* 0x040fe400078810ff */
[-C--:B------:R-:W-:Y:S01]  /*50c0*/  LEA.HI.X.SX32 R97, R26, R4.reuse, 0x2, P5 ;  /* 0x000000041a617211 */ /* 0x080fe200028f16ff */
[----:B------:R3:W-:Y:S01]  /*50d0*/  STL [R1+0x70], R46 ;  /* 0x0000702e01007387 */ /* 0x0007e20000100800 */
[----:B------:R-:W-:Y:S02]  /*50e0*/  LEA.HI.X.SX32 R95, R25, R4, 0x2, P4 ;  /* 0x00000004195f7211 */ /* 0x000fe400020f16ff */
[CC--:B------:R-:W-:Y:S01]  /*50f0*/  LEA R92, P5, R24.reuse, R16.reuse, 0x2 ;  /* 0x00000010185c7211 */ /* 0x0c0fe200078a10ff */
[----:B------:R-:W-:Y:S01]  /*5100*/  STTM.16dp32bit_t0_t15.x64 tmem[UR12], RZ ;  /* 0x000000ff000079ed */ /* 0x000fe20008b0000c */
[----:B------:R-:W-:Y:S01]  /*5110*/  STTM.16dp32bit_t16_t31.x64 tmem[UR12+0x40], RZ ;  /* 0x000040ff000079ed */ /* 0x000fe20008b2000c */
[----:B------:R-:W-:Y:S01]  /*5120*/  LEA R90, P4, R23, R16, 0x2 ;  /* 0x00000010175a7211 */ /* 0x000fe200078810ff */
[----:B------:R-:W-:Y:S01]  /*5130*/  STL [R1+0x6c], R45 ;  /* 0x00006c2d01007387 */ /* 0x000fe20000100800 */
[----:B------:R-:W-:-:S02]  /*5140*/  LEA.HI.X.SX32 R93, R24, R4, 0x2, P5 ;  /* 0x00000004185d7211 */ /* 0x000fc400028f16ff */
[----:B------:R-:W-:Y:S01]  /*5150*/  LEA.HI.X.SX32 R91, R23, R4, 0x2, P4 ;  /* 0x00000004175b7211 */ /* 0x000fe200020f16ff */
[----:B------:R-:W4:Y:S01]  /*5160*/  FENCE.VIEW.ASYNC.T ;  /* 0x00000000000073c6 */ /* 0x000f220000000200 */
[CC--:B------:R-:W-:Y:S01]  /*5170*/  LEA R88, P5, R22.reuse, R16.reuse, 0x2 ;  /* 0x0000001016587211 */ /* 0x0c0fe200078a10ff */
[----:B------:R1:W-:Y:S01]  /*5180*/  STL [R1+0x68], R44 ;  /* 0x0000682c01007387 */ /* 0x0003e20000100800 */
[C---:B------:R-:W-:Y:S02]  /*5190*/  LEA R86, P4, R21.reuse, R16, 0x2 ;  /* 0x0000001015567211 */ /* 0x040fe400078810ff */
[-C--:B------:R-:W-:Y:S01]  /*51a0*/  LEA.HI.X.SX32 R89, R22, R4.reuse, 0x2, P5 ;  /* 0x0000000416597211 */ /* 0x080fe200028f16ff */
[----:B------:R-:W-:Y:S01]  /*51b0*/  STL [R1+0x64], R43 ;  /* 0x0000642b01007387 */ /* 0x000fe20000100800 */
[----:B------:R-:W-:Y:S02]  /*51c0*/  LEA.HI.X.SX32 R87, R21, R4, 0x2, P4 ;  /* 0x0000000415577211 */ /* 0x000fe400020f16ff */
[-C--:B------:R-:W-:Y:S01]  /*51d0*/  LEA R84, P5, R20, R16.reuse, 0x2 ;  /* 0x0000001014547211 */ /* 0x080fe200078a10ff */
[----:B------:R1:W-:Y:S01]  /*51e0*/  STL [R1+0x60], R42 ;  /* 0x0000602a01007387 */ /* 0x0003e20000100800 */
[----:B------:R-:W-:-:S02]  /*51f0*/  LEA R82, P4, R19, R16, 0x2 ;  /* 0x0000001013527211 */ /* 0x000fc400078810ff */
[-C--:B------:R-:W-:Y:S01]  /*5200*/  LEA.HI.X.SX32 R85, R20, R4.reuse, 0x2, P5 ;  /* 0x0000000414557211 */ /* 0x080fe200028f16ff */
[----:B------:R-:W-:Y:S01]  /*5210*/  STL [R1+0x5c], R41 ;  /* 0x00005c2901007387 */ /* 0x000fe20000100800 */
[----:B------:R-:W-:Y:S02]  /*5220*/  LEA.HI.X.SX32 R83, R19, R4, 0x2, P4 ;  /* 0x0000000413537211 */ /* 0x000fe400020f16ff */
[-C--:B------:R-:W-:Y:S01]  /*5230*/  LEA R80, P5, R2, R16.reuse, 0x2 ;  /* 0x0000001002507211 */ /* 0x080fe200078a10ff */
[----:B------:R1:W-:Y:S01]  /*5240*/  STL [R1+0x58], R40 ;  /* 0x0000582801007387 */ /* 0x0003e20000100800 */
[----:B------:R-:W-:Y:S02]  /*5250*/  LEA R78, P4, R252, R16, 0x2 ;  /* 0x00000010fc4e7211 */ /* 0x000fe400078810ff */
[-C--:B------:R-:W-:Y:S01]  /*5260*/  LEA.HI.X.SX32 R81, R2, R4.reuse, 0x2, P5 ;  /* 0x0000000402517211 */ /* 0x080fe200028f16ff */
[----:B------:R-:W-:Y:S01]  /*5270*/  STL [R1+0x54], R39 ;  /* 0x0000542701007387 */ /* 0x000fe20000100800 */
[----:B------:R-:W-:-:S02]  /*5280*/  LEA.HI.X.SX32 R79, R252, R4, 0x2, P4 ;  /* 0x00000004fc4f7211 */ /* 0x000fc400020f16ff */
        /* <DEDUP_REMOVED lines=12> */
[CC--:B------:R-:W-:Y:S01]  /*5350*/  LEA R68, P5, R10.reuse, R16.reuse, 0x2 ;  /* 0x000000100a447211 */ /* 0x0c0fe200078a10ff */
[----:B------:R1:W-:Y:S01]  /*5360*/  STL [R1+0x40], R34 ;  /* 0x0000402201007387 */ /* 0x0003e20000100800 */
[C---:B------:R-:W-:Y:S02]  /*5370*/  LEA R66, P4, R11.reuse, R16, 0x2 ;  /* 0x000000100b427211 */ /* 0x040fe400078810ff */
[-C--:B------:R-:W-:Y:S01]  /*5380*/  LEA.HI.X.SX32 R69, R10, R4.reuse, 0x2, P5 ;  /* 0x000000040a457211 */ /* 0x080fe200028f16ff */
[----:B------:R-:W-:Y:S01]  /*5390*/  STL [R1+0x3c], R33 ;  /* 0x00003c2101007387 */ /* 0x000fe20000100800 */
[----:B------:R-:W-:-:S02]  /*53a0*/  LEA.HI.X.SX32 R67, R11, R4, 0x2, P4 ;  /* 0x000000040b437211 */ /* 0x000fc400020f16ff */
[CC--:B------:R-:W-:Y:S01]  /*53b0*/  LEA R64, P5, R12.reuse, R16.reuse, 0x2 ;  /* 0x000000100c407211 */ /* 0x0c0fe200078a10ff */
[----:B------:R-:W-:Y:S01]  /*53c0*/  STL [R1+0x38], R32 ;  /* 0x0000382001007387 */ /* 0x000fe20000100800 */
[C---:B------:R-:W-:Y:S02]  /*53d0*/  LEA R62, P4, R13.reuse, R16, 0x2 ;  /* 0x000000100d3e7211 */ /* 0x040fe400078810ff */
[-C--:B------:R-:W-:Y:S01]  /*53e0*/  LEA.HI.X.SX32 R65, R12, R4.reuse, 0x2, P5 ;  /* 0x000000040c417211 */ /* 0x080fe200028f16ff */
[----:B------:R-:W-:Y:S01]  /*53f0*/  STL [R1+0x34], R31 ;  /* 0x0000341f01007387 */ /* 0x000fe20000100800 */
[----:B------:R-:W-:Y:S02]  /*5400*/  LEA.HI.X.SX32 R63, R13, R4, 0x2, P4 ;  /* 0x000000040d3f7211 */ /* 0x000fe400020f16ff */
[-C--:B------:R-:W-:Y:S01]  /*5410*/  LEA R60, P5, R14, R16.reuse, 0x2 ;  /* 0x000000100e3c7211 */ /* 0x080fe200078a10ff */
[----:B------:R-:W-:Y:S01]  /*5420*/  STL [R1+0x30], R30 ;  /* 0x0000301e01007387 */ /* 0x000fe20000100800 */
[----:B------:R-:W-:-:S02]  /*5430*/  LEA R58, P4, R15, R16, 0x2 ;  /* 0x000000100f3a7211 */ /* 0x000fc400078810ff */
[-C--:B------:R-:W-:Y:S01]  /*5440*/  LEA.HI.X.SX32 R61, R14, R4.reuse, 0x2, P5 ;  /* 0x000000040e3d7211 */ /* 0x080fe200028f16ff */
[----:B------:R-:W-:Y:S01]  /*5450*/  STL [R1+0x2c], R29 ;  /* 0x00002c1d01007387 */ /* 0x000fe20000100800 */
[----:B------:R-:W-:Y:S02]  /*5460*/  LEA.HI.X.SX32 R59, R15, R4, 0x2, P4 ;  /* 0x000000040f3b7211 */ /* 0x000fe400020f16ff */
[CC--:B------:R-:W-:Y:S01]  /*5470*/  LEA R56, P5, R224.reuse, R16.reuse, 0x2 ;  /* 0x00000010e0387211 */ /* 0x0c0fe200078a10ff */
[----:B------:R-:W-:Y:S01]  /*5480*/  STL [R1+0x28], R28 ;  /* 0x0000281c01007387 */ /* 0x000fe20000100800 */
        /* <DEDUP_REMOVED lines=9> */
[----:B-1----:R-:W-:Y:S02]  /*5520*/  LEA.HI.X.SX32 R51, R227, R4, 0x2, P4 ;  /* 0x00000004e3337211 */ /* 0x002fe400020f16ff */
[-C--:B--2---:R-:W-:Y:S01]  /*5530*/  LEA R48, P5, R228, R16.reuse, 0x2 ;  /* 0x00000010e4307211 */ /* 0x084fe200078a10ff */
[----:B------:R-:W-:Y:S01]  /*5540*/  STL [R1+0x18], R24 ;  /* 0x0000181801007387 */ /* 0x000fe20000100800 */
[----:B---3--:R-:W-:-:S02]  /*5550*/  LEA R46, P4, R229, R16, 0x2 ;  /* 0x00000010e52e7211 */ /* 0x008fc400078810ff */
        /* <DEDUP_REMOVED lines=14> */
[----:B------:R-:W-:Y:S01]  /*5640*/  LEA.HI.X.SX32 R39, R233, R4, 0x2, P4 ;  /* 0x00000004e9277211 */ /* 0x000fe200020f16ff */
[----:B------:R-:W-:-:S04]  /*5650*/  @!UP1 UIADD3 UR14, UPT, UPT, -UR7, 0x100000, URZ ;  /* 0x00100000070e9890 */ /* 0x000fc8000fffe1ff */
[----:B------:R-:W-:Y:S02]  /*5660*/  @!UP1 USHF.L.U32 UR15, UR14, 0xb, URZ ;  /* 0x0000000b0e0f9899 */ /* 0x000fe400080006ff */
[----:B------:R-:W-:Y:S01]  /*5670*/  @!UP1 USHF.L.U32 UR14, UR14, 0x1, URZ ;  /* 0x000000010e0e9899 */ /* 0x000fe200080006ff */
[----:B------:R1:W-:Y:S01]  /*5680*/  STL [R1], R2 ;  /* 0x0000000201007387 */ /* 0x0003e20000100800 */
[----:B----4-:R-:W-:Y:S01]  /*5690*/  BAR.SYNC.DEFER_BLOCKING 0x0 ;  /* 0x0000000000007b1d */ /* 0x010fe20000010000 */
[CC--:B------:R-:W-:Y:S02]  /*56a0*/  LEA R36, P5, R234.reuse, R16.reuse, 0x2 ;  /* 0x00000010ea247211 */ /* 0x0c0fe400078a10ff */
[----:B------:R-:W-:Y:S02]  /*56b0*/  LEA R34, P4, R235, R16, 0x2 ;  /* 0x00000010eb227211 */ /* 0x000fe400078810ff */
[-C--:B------:R-:W-:Y:S01]  /*56c0*/  LEA.HI.X.SX32 R37, R234, R4.reuse, 0x2, P5 ;  /* 0x00000004ea257211 */ /* 0x080fe200028f16ff */
[----:B-1----:R-:W-:Y:S01]  /*56d0*/  VIADD R2, R3, UR10 ;  /* 0x0000000a03027c36 */ /* 0x002fe20008000000 */
[----:B------:R-:W-:-:S02]  /*56e0*/  LEA.HI.X.SX32 R35, R235, R4, 0x2, P4 ;  /* 0x00000004eb237211 */ /* 0x000fc400020f16ff */
[-C--:B------:R-:W-:Y:S02]  /*56f0*/  LEA R32, P5, R236, R16.reuse, 0x2 ;  /* 0x00000010ec207211 */ /* 0x080fe400078a10ff */
[----:B------:R-:W-:Y:S01]  /*5700*/  LEA R30, P4, R237, R16, 0x2 ;  /* 0x00000010ed1e7211 */ /* 0x000fe200078810ff */
[----:B------:R-:W-:-:S04]  /*5710*/  @!UP1 UIADD3 UR4, UPT, UPT, -UR7, 0x100000, URZ ;  /* 0x0010000007049890 */ /* 0x000fc8000fffe1ff */
[----:B------:R-:W-:Y:S02]  /*5720*/  @!UP1 USHF.L.U32 UR5, UR4, 0xb, URZ ;  /* 0x0000000b04059899 */ /* 0x000fe400080006ff */
[----:B------:R-:W-:Y:S01]  /*5730*/  @!UP1 USHF.L.U32 UR4, UR4, 0x1, URZ ;  /* 0x0000000104049899 */ /* 0x000fe200080006ff */
[----:B------:R-:W-:Y:S01]  /*5740*/  VOTEU.ALL UP1, P3 ;  /* 0x0000000000ff7886 */ /* 0x000fe20001820000 */
[-C--:B------:R-:W-:Y:S02]  /*5750*/  LEA.HI.X.SX32 R33, R236, R4.reuse, 0x2, P5 ;  /* 0x00000004ec217211 */ /* 0x080fe400028f16ff */
[----:B------:R-:W-:Y:S02]  /*5760*/  LEA.HI.X.SX32 R31, R237, R4, 0x2, P4 ;  /* 0x00000004ed1f7211 */ /* 0x000fe400020f16ff */
[-C--:B------:R-:W-:Y:S02]  /*5770*/  LEA R28, P5, R238, R16.reuse, 0x2 ;  /* 0x00000010ee1c7211 */ /* 0x080fe400078a10ff */
[----:B------:R-:W-:-:S02]  /*5780*/  LEA R26, P4, R239, R16, 0x2 ;  /* 0x00000010ef1a7211 */ /* 0x000fc400078810ff */
[-C--:B------:R-:W-:Y:S01]  /*5790*/  LEA.HI.X.SX32 R29, R238, R4.reuse, 0x2, P5 ;  /* 0x00000004ee1d7211 */ /* 0x080fe200028f16ff */
[----:B------:R-:W1:Y:S02]  /*57a0*/  FENCE.VIEW.ASYNC.S ;  /* 0x00000000000073c6 */ /* 0x000e640000000000 */
[----:B-1----:R1:W2:Y:S02]  /*57b0*/  @!UP1 SYNCS.EXCH.64 URZ, [UR13], UR14 ;  /* 0x0000000e0dff95b2 */ /* 0x0022a40008000100 */
[----:B--2---:R-:W-:Y:S01]  /*57c0*/  BAR.SYNC.DEFER_BLOCKING 0x0 ;  /* 0x0000000000007b1d */ /* 0x004fe20000010000 */
[----:B------:R-:W-:Y:S02]  /*57d0*/  LEA.HI.X.SX32 R27, R239, R4, 0x2, P4 ;  /* 0x00000004ef1b7211 */ /* 0x000fe400020f16ff */
[-C--:B------:R-:W-:Y:S02]  /*57e0*/  LEA R24, P5, R240, R16.reuse, 0x2 ;  /* 0x00000010f0187211 */ /* 0x080fe400078a10ff */
[----:B------:R-:W-:-:S02]  /*57f0*/  LEA R22, P4, R241, R16, 0x2 ;  /* 0x00000010f1167211 */ /* 0x000fc400078810ff */
[-C--:B------:R-:W-:Y:S02]  /*5800*/  LEA.HI.X.SX32 R25, R240, R4.reuse, 0x2, P5 ;  /* 0x00000004f0197211 */ /* 0x080fe400028f16ff */
[----:B------:R-:W-:Y:S02]  /*5810*/  LEA.HI.X.SX32 R23, R241, R4, 0x2, P4 ;  /* 0x00000004f1177211 */ /* 0x000fe400020f16ff */
[-C--:B------:R-:W-:Y:S02]  /*5820*/  LEA R20, P5, R242, R16.reuse, 0x2 ;  /* 0x00000010f2147211 */ /* 0x080fe400078a10ff */
[----:B------:R-:W-:Y:S02]  /*5830*/  LEA R18, P4, R243, R16, 0x2 ;  /* 0x00000010f3127211 */ /* 0x000fe400078810ff */
[----:B------:R-:W-:Y:S02]  /*5840*/  LOP3.LUT R123, R0, 0x4, RZ, 0xfc, !PT ;  /* 0x00000004007b7812 */ /* 0x000fe400078efcff */
[----:B------:R-:W-:-:S02]  /*5850*/  LEA.HI.X.SX32 R21, R242, R4, 0x2, P5 ;  /* 0x00000004f2157211 */ /* 0x000fc400028f16ff */
[----:B------:R-:W-:Y:S02]  /*5860*/  LEA.HI.X.SX32 R19, R243, R4, 0x2, P4 ;  /* 0x00000004f3137211 */ /* 0x000fe400020f16ff */
[----:B------:R-:W-:Y:S02]  /*5870*/  LEA R16, P5, R244, R16, 0x2 ;  /* 0x00000010f4107211 */ /* 0x000fe400078a10ff */
[----:B------:R-:W-:Y:S01]  /*5880*/  ISETP.GE.AND P4, PT, R123, UR18, PT ;  /* 0x000000127b007c0c */ /* 0x000fe2000bf86270 */
[----:B------:R1:W2:Y:S01]  /*5890*/  @!UP2 SYNCS.EXCH.64 URZ, [UR10+0x18008], UR4 ;  /* 0x018008040affa5b2 */ /* 0x0002a20008000100 */
[----:B------:R-:W-:Y:S01]  /*58a0*/  LOP3.LUT R123, R0, 0x6, RZ, 0xfc, !PT ;  /* 0x00000006007b7812 */ /* 0x000fe200078efcff */
[----:B------:R-:W-:Y:S01]  /*58b0*/  @!PT LDS RZ, [RZ] ;  /* 0x00000000fffff984 */ /* 0x000fe20000000800 */
[----:B------:R-:W-:Y:S01]  /*58c0*/  @!PT LDS RZ, [RZ] ;  /* 0x00000000fffff984 */ /* 0x000fe20000000800 */
[----:B------:R-:W-:Y:S01]  /*58d0*/  @!PT LDS RZ, [RZ] ;  /* 0x00000000fffff984 */ /* 0x000fe20000000800 */
[----:B--2---:R-:W-:Y:S01]  /*58e0*/  LDGSTS.E [R2+0x10000], desc[UR38][R222.64], P0 ;  /* 0x10000000de027fae */ /* 0x004fe200081a1026 */
[----:B------:R-:W-:Y:S02]  /*58f0*/  LEA.HI.X.SX32 R17, R244, R4, 0x2, P5 ;  /* 0x00000004f4117211 */ /* 0x000fe400028f16ff */
[----:B------:R-:W-:Y:S01]  /*5900*/  ISETP.GE.AND P5, PT, R123, UR18, PT ;  /* 0x000000127b007c0c */ /* 0x000fe2000bfa6270 */
[----:B------:R2:W-:Y:S01]  /*5910*/  LDGSTS.E [R2+0x10008], desc[UR38][R182.64], P1 ;  /* 0x10008000b6027fae */ /* 0x0005e200089a1026 */
[----:B------:R-:W-:-:S02]  /*5920*/  SEL R4, R145, RZ, !P4 ;  /* 0x000000ff91047207 */ /* 0x000fc40006000000 */
[----:B------:R-:W-:Y:S02]  /*5930*/  ISETP.GE.AND P4, PT, R250, UR18, PT ;  /* 0x00000012fa007c0c */ /* 0x000fe4000bf86270 */
[----:B------:R-:W-:Y:S02]  /*5940*/  SEL R250, R145, RZ, !P5 ;  /* 0x000000ff91fa7207 */ /* 0x000fe40006800000 */
[----:B------:R-:W-:Y:S02]  /*5950*/  ISETP.GE.AND P5, PT, R249, UR18, PT ;  /* 0x00000012f9007c0c */ /* 0x000fe4000bfa6270 */
[C---:B------:R-:W-:Y:S02]  /*5960*/  SEL R249, R145.reuse, RZ, !P4 ;  /* 0x000000ff91f97207 */ /* 0x040fe40006000000 */
[----:B------:R-:W-:Y:S02]  /*5970*/  ISETP.NE.U32.AND P0, PT, R4, RZ, PT ;  /* 0x000000ff0400720c */ /* 0x000fe40003f05070 */
[----:B------:R-:W-:-:S02]  /*5980*/  SEL R4, R145, RZ, !P5 ;  /* 0x000000ff91047207 */ /* 0x000fc40006800000 */
[----:B------:R-:W-:Y:S01]  /*5990*/  ISETP.NE.U32.AND P1, PT, R249, RZ, PT ;  /* 0x000000fff900720c */ /* 0x000fe20003f25070 */
[C---:B------:R-:W-:Y:S01]  /*59a0*/  VIADD R249, R3.reuse, UR10 ;  /* 0x0000000a03f97c36 */ /* 0x040fe20008000000 */
[----:B------:R-:W-:Y:S02]  /*59b0*/  ISETP.NE.U32.AND P5, PT, R4, RZ, PT ;  /* 0x000000ff0400720c */ /* 0x000fe40003fa5070 */
[C---:B------:R-:W-:Y:S02]  /*59c0*/  LOP3.LUT R4, R0.reuse, 0x8, RZ, 0xfc, !PT ;  /* 0x0000000800047812 */ /* 0x040fe400078efcff */
[----:B------:R-:W-:Y:S01]  /*59d0*/  LDGSTS.E [R249+0x12000], desc[UR38][R212.64], P6 ;  /* 0x12000000d4f97fae */ /* 0x000fe2000b1a1026 */
[----:B------:R-:W-:Y:S02]  /*59e0*/  LOP3.LUT R123, R0, 0xa, RZ, 0xfc, !PT ;  /* 0x0000000a007b7812 */ /* 0x000fe400078efcff */
[----:B------:R-:W-:Y:S01]  /*59f0*/  ISETP.GE.AND P6, PT, R4, UR18, PT ;  /* 0x0000001204007c0c */ /* 0x000fe2000bfc6270 */
[----:B------:R3:W-:Y:S01]  /*5a00*/  LDGSTS.E [R249+0x12008], desc[UR38][R210.64], P2 ;  /* 0x12008000d2f97fae */ /* 0x0007e200091a1026 */
[----:B------:R-:W-:-:S02]  /*5a10*/  LOP3.LUT R4, R3, 0x10, RZ, 0x3c, !PT ;  /* 0x0000001003047812 */ /* 0x000fc400078e3cff */
[----:B------:R-:W-:Y:S02]  /*5a20*/  ISETP.NE.U32.AND P4, PT, R250, RZ, PT ;  /* 0x000000fffa00720c */ /* 0x000fe40003f85070 */
[----:B------:R-:W-:Y:S02]  /*5a30*/  LOP3.LUT R250, R0, 0x28, RZ, 0xfc, !PT ;  /* 0x0000002800fa7812 */ /* 0x000fe400078efcff */
[----:B------:R-:W-:Y:S01]  /*5a40*/  ISETP.GE.AND P2, PT, R123, UR18, PT ;  /* 0x000000127b007c0c */ /* 0x000fe2000bf46270 */
[----:B------:R-:W-:Y:S01]  /*5a50*/  VIADD R123, R4, UR10 ;  /* 0x0000000a047b7c36 */ /* 0x000fe20008000000 */
[----:B--2---:R-:W-:Y:S02]  /*5a60*/  LOP3.LUT R2, R0, 0x2a, RZ, 0xfc, !PT ;  /* 0x0000002a00027812 */ /* 0x004fe400078efcff */
[C---:B------:R-:W-:Y:S02]  /*5a70*/  SEL R4, R145.reuse, RZ, !P6 ;  /* 0x000000ff91047207 */ /* 0x040fe40007000000 */
[----:B------:R-:W-:Y:S01]  /*5a80*/  ISETP.GE.AND P6, PT, R250, UR18, PT ;  /* 0x00000012fa007c0c */ /* 0x000fe2000bfc6270 */
[----:B------:R-:W-:Y:S01]  /*5a90*/  LDGSTS.E [R123+0x10000], desc[UR38][R180.64], P0 ;  /* 0x10000000b47b7fae */ /* 0x000fe200081a1026 */
[----:B------:R-:W-:-:S02]  /*5aa0*/  SEL R250, R145, RZ, !P2 ;  /* 0x000000ff91fa7207 */ /* 0x000fc40005000000 */
[----:B------:R-:W-:Y:S01]  /*5ab0*/  ISETP.GE.AND P2, PT, R2, UR18, PT ;  /* 0x0000001202007c0c */ /* 0x000fe2000bf46270 */
[----:B------:R-:W-:Y:S01]  /*5ac0*/  LDGSTS.E [R123+0x10008], desc[UR38][R178.64], P4 ;  /* 0x10008000b27b7fae */ /* 0x000fe2000a1a1026 */
[----:B------:R-:W-:Y:S02]  /*5ad0*/  ISETP.NE.U32.AND P0, PT, R4, RZ, PT ;  /* 0x000000ff0400720c */ /* 0x000fe40003f05070 */
[C---:B------:R-:W-:Y:S01]  /*5ae0*/  SEL R4, R145.reuse, RZ, !P2 ;  /* 0x000000ff91047207 */ /* 0x040fe20005000000 */
[----:B------:R-:W-:Y:S01]  /*5af0*/  LDGSTS.E [R123+0x12000], desc[UR38][R208.64], P1 ;  /* 0x12000000d07b7fae */ /* 0x000fe200089a1026 */
[----:B------:R-:W-:Y:S02]  /*5b00*/  LOP3.LUT R2, R0, 0xc, RZ, 0xfc, !PT ;  /* 0x0000000c00027812 */ /* 0x000fe400078efcff */
[----:B------:R-:W-:Y:S01]  /*5b10*/  ISETP.NE.U32.AND P4, PT, R4, RZ, PT ;  /* 0x000000ff0400720c */ /* 0x000fe20003f85070 */
[----:B------:R-:W-:Y:S01]  /*5b20*/  LDGSTS.E [R123+0x12008], desc[UR38][R206.64], P5 ;  /* 0x12008000ce7b7fae */ /* 0x000fe2000a9a1026 */
[----:B---3--:R-:W-:-:S02]  /*5b30*/  SEL R249, R145, RZ, !P6 ;  /* 0x000000ff91f97207 */ /* 0x008fc40007000000 */
[----:B------:R-:W-:Y:S02]  /*5b40*/  LOP3.LUT R4, R0, 0xe, RZ, 0xfc, !PT ;  /* 0x0000000e00047812 */ /* 0x000fe400078efcff */
[----:B------:R-:W-:Y:S02]  /*5b50*/  ISETP.GE.AND P1, PT, R2, UR18, PT ;  /* 0x0000001202007c0c */ /* 0x000fe4000bf26270 */
[----:B------:R-:W-:Y:S02]  /*5b60*/  LOP3.LUT R2, R3, 0x20, RZ, 0x3c, !PT ;  /* 0x0000002003027812 */ /* 0x000fe400078e3cff */
[----:B------:R-:W-:Y:S02]  /*5b70*/  ISETP.NE.U32.AND P6, PT, R250, RZ, PT ;  /* 0x000000fffa00720c */ /* 0x000fe40003fc5070 */
[----:B------:R-:W-:Y:S01]  /*5b80*/  LOP3.LUT R250, R0, 0x2c, RZ, 0xfc, !PT ;  /* 0x0000002c00fa7812 */ /* 0x000fe200078efcff */
[----:B------:R-:W5:Y:S01]  /*5b90*/  LDL.LU R123, [R1+0x190] ;  /* 0x00019000017b7983 */ /* 0x000f620000300800 */
[----:B------:R-:W-:-:S02]  /*5ba0*/  ISETP.NE.U32.AND P2, PT, R249, RZ, PT ;  /* 0x000000fff900720c */ /* 0x000fc40003f45070 */
[----:B------:R-:W-:Y:S01]  /*5bb0*/  ISETP.GE.AND P5, PT, R4, UR18, PT ;  /* 0x0000001204007c0c */ /* 0x000fe2000bfa6270 */
[----:B------:R-:W-:Y:S01]  /*5bc0*/  VIADD R2, R2, UR10 ;  /* 0x0000000a02027c36 */ /* 0x000fe20008000000 */
[----:B------:R-:W-:Y:S02]  /*5bd0*/  LOP3.LUT R249, R0, 0x2e, RZ, 0xfc, !PT ;  /* 0x0000002e00f97812 */ /* 0x000fe400078efcff */
[C---:B------:R-:W-:Y:S02]  /*5be0*/  SEL R4, R145.reuse, RZ, !P1 ;  /* 0x000000ff91047207 */ /* 0x040fe40004800000 */
[----:B------:R-:W-:Y:S01]  /*5bf0*/  ISETP.GE.AND P1, PT, R250, UR18, PT ;  /* 0x00000012fa007c0c */ /* 0x000fe2000bf26270 */
[----:B------:R-:W-:Y:S01]  /*5c00*/  LDGSTS.E [R2+0x10000], desc[UR38][R176.64], P0 ;  /* 0x10000000b0027fae */ /* 0x000fe200081a1026 */
[----:B------:R-:W-:Y:S02]  /*5c10*/  SEL R250, R145, RZ, !P5 ;  /* 0x000000ff91fa7207 */ /* 0x000fe40006800000 */
[----:B------:R-:W-:Y:S01]  /*5c20*/  ISETP.GE.AND P5, PT, R249, UR18, PT ;  /* 0x00000012f9007c0c */ /* 0x000fe2000bfa6270 */
[----:B------:R2:W-:Y:S01]  /*5c30*/  LDGSTS.E [R2+0x10008], desc[UR38][R174.64], P6 ;  /* 0x10008000ae027fae */ /* 0x0005e2000b1a1026 */
[----:B------:R-:W-:-:S02]  /*5c40*/  ISETP.NE.U32.AND P0, PT, R4, RZ, PT ;  /* 0x000000ff0400720c */ /* 0x000fc40003f05070 */
[----:B------:R-:W-:-:S04]  /*5c50*/  SEL R4, R145, RZ, !P5 ;  /* 0x000000ff91047207 */ /* 0x000fc80006800000 */
[----:B------:R-:W-:Y:S02]  /*5c60*/  ISETP.NE.U32.AND P5, PT, R4, RZ, PT ;  /* 0x000000ff0400720c */ /* 0x000fe40003fa5070 */
[----:B------:R-:W-:Y:S02]  /*5c70*/  LOP3.LUT R4, R3, 0x20, RZ, 0x3c, !PT ;  /* 0x0000002003047812 */ /* 0x000fe400078e3cff */
[----:B--2---:R-:W-:-:S03]  /*5c80*/  LOP3.LUT R2, R0, 0x10, RZ, 0xfc, !PT ;  /* 0x0000001000027812 */ /* 0x004fc600078efcff */
[----:B------:R-:W-:Y:S01]  /*5c90*/  VIADD R4, R4, UR10 ;  /* 0x0000000a04047c36 */ /* 0x000fe20008000000 */
[----:B------:R-:W-:Y:S02]  /*5ca0*/  SEL R249, R145, RZ, !P1 ;  /* 0x000000ff91f97207 */ /* 0x000fe40004800000 */
[----:B------:R-:W-:Y:S02]  /*5cb0*/  ISETP.NE.U32.AND P1, PT, R250, RZ, PT ;  /* 0x000000fffa00720c */ /* 0x000fe40003f25070 */
[----:B------:R-:W-:Y:S01]  /*5cc0*/  LDGSTS.E [R4+0x12000], desc[UR38][R204.64], P2 ;  /* 0x12000000cc047fae */ /* 0x000fe200091a1026 */
[----:B------:R-:W-:Y:S02]  /*5cd0*/  ISETP.GE.AND P2, PT, R2, UR18, PT ;  /* 0x0000001202007c0c */ /* 0x000fe4000bf46270 */
[----:B------:R-:W-:Y:S01]  /*5ce0*/  LOP3.LUT R250, R0, 0x30, RZ, 0xfc, !PT ;  /* 0x0000003000fa7812 */ /* 0x000fe200078efcff */
[----:B------:R2:W-:Y:S01]  /*5cf0*/  LDGSTS.E [R4+0x12008], desc[UR38][R202.64], P4 ;  /* 0x12008000ca047fae */ /* 0x0005e2000a1a1026 */
[----:B------:R-:W-:-:S02]  /*5d00*/  LOP3.LUT R2, R3, 0x30, RZ, 0x3c, !PT ;  /* 0x0000003003027812 */ /* 0x000fc400078e3cff */
[----:B--2---:R-:W-:Y:S02]  /*5d10*/  SEL R4, R145, RZ, !P2 ;  /* 0x000000ff91047207 */ /* 0x004fe40005000000 */
[----:B------:R-:W-:Y:S01]  /*5d20*/  ISETP.GE.AND P2, PT, R250, UR18, PT ;  /* 0x00000012fa007c0c */ /* 0x000fe2000bf46270 */
[----:B------:R-:W-:Y:S01]  /*5d30*/  VIADD R250, R2, UR10 ;  /* 0x0000000a02fa7c36 */ /* 0x000fe20008000000 */
[----:B------:R-:W-:-:S04]  /*5d40*/  LOP3.LUT R2, R0, 0x32, RZ, 0xfc, !PT ;  /* 0x0000003200027812 */ /* 0x000fc800078efcff */
[----:B------:R-:W-:Y:S04]  /*5d50*/  LDGSTS.E [R250+0x10000], desc[UR38][R172.64], P0 ;  /* 0x10000000acfa7fae */ /* 0x000fe800081a1026 */
[----:B------:R-:W-:Y:S01]  /*5d60*/  LDGSTS.E [R250+0x10008], desc[UR38][R170.64], P1 ;  /* 0x10008000aafa7fae */ /* 0x000fe200089a1026 */
[----:B------:R-:W-:-:S03]  /*5d70*/  ISETP.GE.AND P1, PT, R2, UR18, PT ;  /* 0x0000001202007c0c */ /* 0x000fc6000bf26270 */
[----:B------:R-:W5:Y:S01]  /*5d80*/  LDL.LU R2, [R1+0x18c] ;  /* 0x00018c0001027983 */ /* 0x000f620000300800 */
[----:B------:R-:W-:Y:S02]  /*5d90*/  ISETP.NE.U32.AND P6, PT, R249, RZ, PT ;  /* 0x000000fff900720c */ /* 0x000fe40003fc5070 */
[----:B------:R-:W-:-:S04]  /*5da0*/  LOP3.LUT R249, R0, 0x12, RZ, 0xfc, !PT ;  /* 0x0000001200f97812 */ /* 0x000fc800078efcff */
[----:B------:R-:W-:-:S04]  /*5db0*/  ISETP.GE.AND P4, PT, R249, UR18, PT ;  /* 0x00000012f9007c0c */ /* 0x000fc8000bf86270 */
[C---:B------:R-:W-:Y:S02]  /*5dc0*/  SEL R249, R145.reuse, RZ, !P4 ;  /* 0x000000ff91f97207 */ /* 0x040fe40006000000 */
[----:B------:R-:W-:Y:S01]  /*5dd0*/  ISETP.NE.U32.AND P4, PT, R4, RZ, PT ;  /* 0x000000ff0400720c */ /* 0x000fe20003f85070 */
[----:B------:R-:W-:Y:S01]  /*5de0*/  LDGSTS.E [R250+0x12000], desc[UR38][R200.64], P6 ;  /* 0x12000000c8fa7fae */ /* 0x000fe2000b1a1026 */
[----:B------:R-:W-:Y:S02]  /*5df0*/  SEL R4, R145, RZ, !P2 ;  /* 0x000000ff91047207 */ /* 0x000fe40005000000 */
[----:B------:R-:W-:Y:S01]  /*5e00*/  ISETP.NE.U32.AND P0, PT, R249, RZ, PT ;  /* 0x000000fff900720c */ /* 0x000fe20003f05070 */
[----:B------:R2:W-:Y:S01]  /*5e10*/  LDGSTS.E [R250+0x12008], desc[UR38][R198.64], P5 ;  /* 0x12008000c6fa7fae */ /* 0x0005e2000a9a1026 */
[----:B------:R-:W-:Y:S02]  /*5e20*/  LOP3.LUT R249, R0, 0x14, RZ, 0xfc, !PT ;  /* 0x0000001400f97812 */ /* 0x000fe400078efcff */
[----:B------:R-:W-:-:S02]  /*5e30*/  ISETP.NE.U32.AND P2, PT, R4, RZ, PT ;  /* 0x000000ff0400720c */ /* 0x000fc40003f45070 */
[----:B------:R-:W-:Y:S02]  /*5e40*/  LOP3.LUT R4, R0, 0x16, RZ, 0xfc, !PT ;  /* 0x0000001600047812 */ /* 0x000fe400078efcff */
[----:B------:R-:W-:Y:S02]  /*5e50*/  ISETP.GE.AND P6, PT, R249, UR18, PT ;  /* 0x00000012f9007c0c */ /* 0x000fe4000bfc6270 */
[C---:B------:R-:W-:Y:S02]  /*5e60*/  SEL R249, R145.reuse, RZ, !P1 ;  /* 0x000000ff91f97207 */ /* 0x040fe40004800000 */
[----:B------:R-:W-:Y:S02]  /*5e70*/  ISETP.GE.AND P1, PT, R4, UR18, PT ;  /* 0x0000001204007c0c */ /* 0x000fe4000bf26270 */
[----:B------:R-:W-:Y:S02]  /*5e80*/  SEL R4, R145, RZ, !P6 ;  /* 0x000000ff91047207 */ /* 0x000fe40007000000 */
[----:B--2---:R-:W-:-:S02]  /*5e90*/  LOP3.LUT R250, R3, 0x40, RZ, 0x3c, !PT ;  /* 0x0000004003fa7812 */ /* 0x004fc400078e3cff */
[----:B------:R-:W-:Y:S02]  /*5ea0*/  ISETP.NE.U32.AND P5, PT, R4, RZ, PT ;  /* 0x000000ff0400720c */ /* 0x000fe40003fa5070 */
[----:B------:R-:W-:Y:S02]  /*5eb0*/  SEL R4, R145, RZ, !P1 ;  /* 0x000000ff91047207 */ /* 0x000fe40004800000 */
[----:B------:R-:W-:Y:S01]  /*5ec0*/  ISETP.NE.U32.AND P6, PT, R249, RZ, PT ;  /* 0x000000fff900720c */ /* 0x000fe20003fc5070 */
[----:B------:R-:W-:Y:S01]  /*5ed0*/  VIADD R249, R250, UR10 ;  /* 0x0000000afaf97c36 */ /* 0x000fe20008000000 */
[----:B------:R-:W-:Y:S02]  /*5ee0*/  ISETP.NE.U32.AND P1, PT, R4, RZ, PT ;  /* 0x000000ff0400720c */ /* 0x000fe40003f25070 */
[----:B------:R-:W-:Y:S02]  /*5ef0*/  LOP3.LUT R4, R0, 0x34, RZ, 0xfc, !PT ;  /* 0x0000003400047812 */ /* 0x000fe400078efcff */
[----:B------:R-:W-:Y:S02]  /*5f00*/  LDGSTS.E [R249+0x10000], desc[UR38][R168.64], P4 ;  /* 0x10000000a8f97fae */ /* 0x000fe4000a1a1026 */
[----:B------:R-:W-:-:S02]  /*5f10*/  ISETP.GE.AND P4, PT, R4, UR18, PT ;  /* 0x0000001204007c0c */ /* 0x000fc4000bf86270 */
[----:B------:R-:W-:Y:S01]  /*5f20*/  LOP3.LUT R4, R0, 0x36, RZ, 0xfc, !PT ;  /* 0x0000003600047812 */ /* 0x000fe200078efcff */
[----:B------:R-:W-:Y:S03]  /*5f30*/  LDGSTS.E [R249+0x10008], desc[UR38][R166.64], P0 ;  /* 0x10008000a6f97fae */ /* 0x000fe600081a1026 */
[----:B------:R-:W-:Y:S01]  /*5f40*/  ISETP.GE.AND P0, PT, R4, UR18, PT ;  /* 0x0000001204007c0c */ /* 0x000fe2000bf06270 */
[----:B------:R-:W-:Y:S01]  /*5f50*/  LDGSTS.E [R249+0x12000], desc[UR38][R196.64], P2 ;  /* 0x12000000c4f97fae */ /* 0x000fe200091a1026 */
[----:B------:R-:W-:Y:S02]  /*5f60*/  SEL R4, R145, RZ, !P4 ;  /* 0x000000ff91047207 */ /* 0x000fe40006000000 */
[----:B------:R-:W-:Y:S01]  /*5f70*/  LOP3.LUT R250, R0, 0x18, RZ, 0xfc, !PT ;  /* 0x0000001800fa7812 */ /* 0x000fe200078efcff */
[----:B------:R2:W-:Y:S01]  /*5f80*/  LDGSTS.E [R249+0x12008], desc[UR38][R194.64], P6 ;  /* 0x12008000c2f97fae */ /* 0x0005e2000b1a1026 */
[----:B------:R-:W-:-:S02]  /*5f90*/  ISETP.NE.U32.AND P4, PT, R4, RZ, PT ;  /* 0x000000ff0400720c */ /* 0x000fc40003f85070 */
[----:B------:R-:W-:Y:S02]  /*5fa0*/  SEL R4, R145, RZ, !P0 ;  /* 0x000000ff91047207 */ /* 0x000fe40004000000 */
[----:B------:R-:W-:Y:S02]  /*5fb0*/  ISETP.GE.AND P2, PT, R250, UR18, PT ;  /* 0x00000012fa007c0c */ /* 0x000fe4000bf46270 */
[----:B------:R-:W-:Y:S02]  /*5fc0*/  ISETP.NE.U32.AND P0, PT, R4, RZ, PT ;  /* 0x000000ff0400720c */ /* 0x000fe40003f05070 */
[----:B------:R-:W-:-:S04]  /*5fd0*/  LOP3.LUT R4, R0, 0x1a, RZ, 0xfc, !PT ;  /* 0x0000001a00047812 */ /* 0x000fc800078efcff */
[----:B------:R-:W-:Y:S02]  /*5fe0*/  ISETP.GE.AND P6, PT, R4, UR18, PT ;  /* 0x0000001204007c0c */ /* 0x000fe4000bfc6270 */
[----:B------:R-:W-:Y:S02]  /*5ff0*/  SEL R4, R145, RZ, !P2 ;  /* 0x000000ff91047207 */ /* 0x000fe40005000000 */
[----:B--2---:R-:W-:Y:S02]  /*6000*/  LOP3.LUT R249, R3, 0x50, RZ, 0x3c, !PT ;  /* 0x0000005003f97812 */ /* 0x004fe400078e3cff */
[----:B------:R-:W-:Y:S02]  /*6010*/  ISETP.NE.U32.AND P2, PT, R4, RZ, PT ;  /* 0x000000ff0400720c */ /* 0x000fe40003f45070 */
[----:B------:R-:W-:Y:S01]  /*6020*/  SEL R4, R145, RZ, !P6 ;  /* 0x000000ff91047207 */ /* 0x000fe20007000000 */
[----:B------:R-:W-:-:S03]  /*6030*/  VIADD R249, R249, UR10 ;  /* 0x0000000af9f97c36 */ /* 0x000fc60008000000 */
[----:B------:R-:W-:Y:S02]  /*6040*/  ISETP.NE.U32.AND P6, PT, R4, RZ, PT ;  /* 0x000000ff0400720c */ /* 0x000fe40003fc5070 */
[----:B------:R-:W-:Y:S01]  /*6050*/  LOP3.LUT R4, R0, 0x38, RZ, 0xfc, !PT ;  /* 0x0000003800047812 */ /* 0x000fe200078efcff */
[----:B------:R-:W-:Y:S03]  /*6060*/  LDGSTS.E [R249+0x10000], desc[UR38][R164.64], P5 ;  /* 0x10000000a4f97fae */ /* 0x000fe6000a9a1026 */
[----:B------:R-:W-:Y:S01]  /*6070*/  ISETP.GE.AND P5, PT, R4, UR18, PT ;  /* 0x0000001204007c0c */ /* 0x000fe2000bfa6270 */
[----:B------:R-:W-:Y:S01]  /*6080*/  LDGSTS.E [R249+0x10008], desc[UR38][R162.64], P1 ;  /* 0x10008000a2f97fae */ /* 0x000fe200089a1026 */
[C---:B------:R-:W-:Y:S02]  /*6090*/  LOP3.LUT R4, R0.reuse, 0x3a, RZ, 0xfc, !PT ;  /* 0x0000003a00047812 */ /* 0x040fe400078efcff */
[----:B------:R-:W-:Y:S01]  /*60a0*/  LOP3.LUT R250, R0, 0x1c, RZ, 0xfc, !PT ;  /* 0x0000001c00fa7812 */ /* 0x000fe200078efcff */
[----:B------:R-:W-:Y:S01]  /*60b0*/  LDGSTS.E [R249+0x12000], desc[UR38][R192.64], P4 ;  /* 0x12000000c0f97fae */ /* 0x000fe2000a1a1026 */
[----:B------:R-:W-:-:S02]  /*60c0*/  ISETP.GE.AND P1, PT, R4, UR18, PT ;  /* 0x0000001204007c0c */ /* 0x000fc4000bf26270 */
[C---:B------:R-:W-:Y:S01]  /*60d0*/  SEL R4, R145.reuse, RZ, !P5 ;  /* 0x000000ff91047207 */ /* 0x040fe20006800000 */
[----:B------:R2:W-:Y:S03]  /*60e0*/  LDGSTS.E [R249+0x12008], desc[UR38][R190.64], P0 ;  /* 0x12008000bef97fae */ /* 0x0005e600081a1026 */
[----:B------:R-:W-:Y:S02]  /*60f0*/  ISETP.NE.U32.AND P5, PT, R4, RZ, PT ;  /* 0x000000ff0400720c */ /* 0x000fe40003fa5070 */
[----:B------:R-:W-:Y:S02]  /*6100*/  SEL R4, R145, RZ, !P1 ;  /* 0x000000ff91047207 */ /* 0x000fe40004800000 */
[----:B------:R-:W-:Y:S02]  /*6110*/  ISETP.GE.AND P4, PT, R250, UR18, PT ;  /* 0x00000012fa007c0c */ /* 0x000fe4000bf86270 */
[----:B------:R-:W-:-:S02]  /*6120*/  ISETP.NE.U32.AND P1, PT, R4, RZ, PT ;  /* 0x000000ff0400720c */ /* 0x000fc40003f25070 */
        /* <DEDUP_REMOVED lines=12> */
[----:B------:R-:W-:Y:S02]  /*61f0*/  LOP3.LUT R4, R0, 0x3e, RZ, 0xfc, !PT ;  /* 0x0000003e00047812 */ /* 0x000fe400078efcff */
[----:B------:R-:W-:Y:S01]  /*6200*/  LOP3.LUT R249, R251, 0x3f, RZ, 0xc0, !PT ;  /* 0x0000003ffbf97812 */ /* 0x000fe200078ec0ff */
[----:B------:R-:W-:Y:S01]  /*6210*/  LDGSTS.E [R250+0x12000], desc[UR38][R188.64], P5 ;  /* 0x12000000bcfa7fae */ /* 0x000fe2000a9a1026 */
[----:B------:R-:W-:-:S02]  /*6220*/  ISETP.GE.AND P6, PT, R4, UR18, PT ;  /* 0x0000001204007c0c */ /* 0x000fc4000bfc6270 */
[C---:B------:R-:W-:Y:S01]  /*6230*/  SEL R4, R145.reuse, RZ, !P2 ;  /* 0x000000ff91047207 */ /* 0x040fe20005000000 */
[----:B------:R-:W-:Y:S03]  /*6240*/  LDGSTS.E [R250+0x12008], desc[UR38][R186.64], P1 ;  /* 0x12008000bafa7fae */ /* 0x000fe600089a1026 */
[----:B------:R-:W-:Y:S02]  /*6250*/  ISETP.NE.U32.AND P2, PT, R4, RZ, PT ;  /* 0x000000ff0400720c */ /* 0x000fe40003f45070 */
[----:B------:R-:W-:Y:S02]  /*6260*/  SEL R4, R145, RZ, !P6 ;  /* 0x000000ff91047207 */ /* 0x000fe40007000000 */
[----:B------:R-:W-:Y:S02]  /*6270*/  ISETP.GE.AND P5, PT, R249, UR18, PT ;  /* 0x00000012f9007c0c */ /* 0x000fe4000bfa6270 */
[----:B------:R-:W-:-:S02]  /*6280*/  ISETP.NE.U32.AND P6, PT, R4, RZ, PT ;  /* 0x000000ff0400720c */ /* 0x000fc40003fc5070 */
[----:B------:R-:W-:Y:S02]  /*6290*/  SHF.R.S32.HI R4, RZ, 0x6, R251 ;  /* 0x00000006ff047819 */ /* 0x000fe400000114fb */
[----:B------:R-:W-:Y:S02]  /*62a0*/  SEL R145, R145, RZ, !P5 ;  /* 0x000000ff91917207 */ /* 0x000fe40006800000 */
[----:B------:R-:W-:Y:S02]  /*62b0*/  SGXT R4, R4, 0x1 ;  /* 0x000000010404781a */ /* 0x000fe40000000200 */
[----:B------:R-:W-:Y:S01]  /*62c0*/  ISETP.NE.U32.AND P5, PT, R145, RZ, PT ;  /* 0x000000ff9100720c */ /* 0x000fe20003fa5070 */
[----:B------:R-:W-:Y:S01]  /*62d0*/  IMAD.SHL.U32 R145, R251, 0x4, RZ ;  /* 0x00000004fb917824 */ /* 0x000fe200078e00ff */
[----:B------:R-:W-:Y:S02]  /*62e0*/  LOP3.LUT R4, R4, 0x90, RZ, 0xc0, !PT ;  /* 0x0000009004047812 */ /* 0x000fe400078ec0ff */
[----:B------:R-:W-:-:S02]  /*62f0*/  LOP3.LUT R249, R3, 0x70, RZ, 0x3c, !PT ;  /* 0x0000007003f97812 */ /* 0x000fc400078e3cff */
[----:B------:R-:W-:Y:S01]  /*6300*/  LOP3.LUT R4, R4, 0x7c, R145, 0x78, !PT ;  /* 0x0000007c04047812 */ /* 0x000fe200078e7891 */
[----:B------:R-:W-:Y:S02]  /*6310*/  IMAD.SHL.U32 R145, R251, 0x200, RZ ;  /* 0x00000200fb917824 */ /* 0x000fe400078e00ff */
[----:B------:R-:W-:-:S03]  /*6320*/  VIADD R249, R249, UR10 ;  /* 0x0000000af9f97c36 */ /* 0x000fc60008000000 */
[----:B------:R-:W-:Y:S02]  /*6330*/  LOP3.LUT R4, R4, 0x4000, R145, 0xf8, !PT ;  /* 0x0000400004047812 */ /* 0x000fe400078ef891 */
[----:B------:R-:W-:Y:S03]  /*6340*/  LDGSTS.E [R249+0x10000], desc[UR38][R216.64], P4 ;  /* 0x10000000d8f97fae */ /* 0x000fe6000a1a1026 */
[C---:B------:R-:W-:Y:S01]  /*6350*/  VIADD R145, R4.reuse, UR10 ;  /* 0x0000000a04917c36 */ /* 0x040fe20008000000 */
[----:B------:R-:W-:Y:S04]  /*6360*/  LDGSTS.E [R249+0x10008], desc[UR38][R214.64], P0 ;  /* 0x10008000d6f97fae */ /* 0x000fe800081a1026 */
[----:B------:R-:W-:Y:S04]  /*6370*/  LDGSTS.E [R249+0x12000], desc[UR38][R184.64], P2 ;  /* 0x12000000b8f97fae */ /* 0x000fe800091a1026 */
[----:B------:R2:W-:Y:S04]  /*6380*/  LDGSTS.E [R249+0x12008], desc[UR38][R160.64], P6 ;  /* 0x12008000a0f97fae */ /* 0x0005e8000b1a1026 */
[----:B------:R-:W0:Y:S04]  /*6390*/  LDGDEPBAR ;  /* 0x00000000000079af */ /* 0x000e280000000000 */
[----:B------:R-:W-:Y:S04]  /*63a0*/  LDGSTS.E [R145], desc[UR38][R158.64], P5 ;  /* 0x000000009e917fae */ /* 0x000fe8000a9a1026 */
[----:B------:R-:W-:Y:S04]  /*63b0*/  LDGSTS.E [R145+0x400], desc[UR38][R136.64], P5 ;  /* 0x0040000088917fae */ /* 0x000fe8000a9a1026 */
[----:B------:R-:W-:Y:S01]  /*63c0*/  LDGSTS.E [R145+0x800], desc[UR38][R128.64], P5 ;  /* 0x0080000080917fae */ /* 0x000fe2000a9a1026 */
[----:B--2---:R-:W-:-:S03]  /*63d0*/  LOP3.LUT R249, R4, 0x20, RZ, 0x3c, !PT ;  /* 0x0000002004f97812 */ /* 0x004fc600078e3cff */
[----:B------:R-:W-:Y:S04]  /*63e0*/  LDGSTS.E [R145+0xc00], desc[UR38][R118.64], P5 ;  /* 0x00c0000076917fae */ /* 0x000fe8000a9a1026 */
[----:B------:R-:W-:Y:S04]  /*63f0*/  LDGSTS.E [R145+0x1000], desc[UR38][R110.64], P5 ;  /* 0x010000006e917fae */ /* 0x000fe8000a9a1026 */
[----:B------:R-:W-:Y:S04]  /*6400*/  LDGSTS.E [R145+0x1400], desc[UR38][R102.64], P5 ;  /* 0x0140000066917fae */ /* 0x000fe8000a9a1026 */
[----:B------:R-:W-:Y:S04]  /*6410*/  LDGSTS.E [R145+0x1800], desc[UR38][R94.64], P5 ;  /* 0x018000005e917fae */ /* 0x000fe8000a9a1026 */
[----:B------:R-:W-:Y:S01]  /*6420*/  LDGSTS.E [R145+0x1c00], desc[UR38][R86.64], P5 ;  /* 0x01c0000056917fae */ /* 0x000fe2000a9a1026 */
[----:B------:R-:W-:-:S03]  /*6430*/  VIADD R249, R249, UR10 ;  /* 0x0000000af9f97c36 */ /* 0x000fc60008000000 */
[----:B------:R-:W-:Y:S04]  /*6440*/  LDGSTS.E [R145+0x2000], desc[UR38][R78.64], P5 ;  /* 0x020000004e917fae */ /* 0x000fe8000a9a1026 */
[----:B------:R-:W-:Y:S04]  /*6450*/  LDGSTS.E [R145+0x2400], desc[UR38][R70.64], P5 ;  /* 0x0240000046917fae */ /* 0x000fe8000a9a1026 */
[----:B------:R-:W-:Y:S04]  /*6460*/  LDGSTS.E [R145+0x2800], desc[UR38][R62.64], P5 ;  /* 0x028000003e917fae */ /* 0x000fe8000a9a1026 */
[----:B------:R-:W-:Y:S04]  /*6470*/  LDGSTS.E [R145+0x2c00], desc[UR38][R54.64], P5 ;  /* 0x02c0000036917fae */ /* 0x000fe8000a9a1026 */
[----:B------:R-:W-:Y:S04]  /*6480*/  LDGSTS.E [R145+0x3000], desc[UR38][R46.64], P5 ;  /* 0x030000002e917fae */ /* 0x000fe8000a9a1026 */
[----:B------:R-:W-:Y:S04]  /*6490*/  LDGSTS.E [R145+0x3400], desc[UR38][R38.64], P5 ;  /* 0x0340000026917fae */ /* 0x000fe8000a9a1026 */
[----:B------:R-:W-:Y:S04]  /*64a0*/  LDGSTS.E [R145+0x3800], desc[UR38][R30.64], P5 ;  /* 0x038000001e917fae */ /* 0x000fe8000a9a1026 */
[----:B------:R2:W-:Y:S04]  /*64b0*/  LDGSTS.E [R145+0x3c00], desc[UR38][R22.64], P5 ;  /* 0x03c0000016917fae */ /* 0x0005e8000a9a1026 */
[----:B------:R1:W-:Y:S04]  /*64c0*/  LDGSTS.E [R249+0x100], desc[UR38][R156.64], P5 ;  /* 0x001000009cf97fae */ /* 0x0003e8000a9a1026 */
[----:B------:R1:W-:Y:S04]  /*64d0*/  LDGSTS.E [R249+0x500], desc[UR38][R134.64], P5 ;  /* 0x0050000086f97fae */ /* 0x0003e8000a9a1026 */
[----:B------:R1:W-:Y:S01]  /*64e0*/  LDGSTS.E [R249+0x900], desc[UR38][R126.64], P5 ;  /* 0x009000007ef97fae */ /* 0x0003e2000a9a1026 */
[----:B--2---:R-:W-:-:S03]  /*64f0*/  LOP3.LUT R145, R4, 0x40, RZ, 0x3c, !PT ;  /* 0x0000004004917812 */ /* 0x004fc600078e3cff */
[----:B------:R1:W-:Y:S04]  /*6500*/  LDGSTS.E [R249+0xd00], desc[UR38][R116.64], P5 ;  /* 0x00d0000074f97fae */ /* 0x0003e8000a9a1026 */
[----:B------:R1:W-:Y:S04]  /*6510*/  LDGSTS.E [R249+0x1100], desc[UR38][R108.64], P5 ;  /* 0x011000006cf97fae */ /* 0x0003e8000a9a1026 */
[----:B------:R1:W-:Y:S04]  /*6520*/  LDGSTS.E [R249+0x1500], desc[UR38][R100.64], P5 ;  /* 0x0150000064f97fae */ /* 0x0003e8000a9a1026 */
[----:B------:R1:W-:Y:S04]  /*6530*/  LDGSTS.E [R249+0x1900], desc[UR38][R92.64], P5 ;  /* 0x019000005cf97fae */ /* 0x0003e8000a9a1026 */
[----:B------:R1:W-:Y:S01]  /*6540*/  LDGSTS.E [R249+0x1d00], desc[UR38][R84.64], P5 ;  /* 0x01d0000054f97fae */ /* 0x0003e2000a9a1026 */
[----:B------:R-:W-:-:S03]  /*6550*/  VIADD R250, R145, UR10 ;  /* 0x0000000a91fa7c36 */ /* 0x000fc60008000000 */
[----:B------:R1:W-:Y:S04]  /*6560*/  LDGSTS.E [R249+0x2100], desc[UR38][R76.64], P5 ;  /* 0x021000004cf97fae */ /* 0x0003e8000a9a1026 */
        /* <DEDUP_REMOVED lines=9> */
[----:B------:R1:W-:Y:S01]  /*6600*/  LDGSTS.E [R250+0xa00], desc[UR38][R124.64], P5 ;  /* 0x00a000007cfa7fae */ /* 0x0003e2000a9a1026 */
[----:B------:R-:W-:-:S03]  /*6610*/  LOP3.LUT R145, R4, 0x60, RZ, 0x3c, !PT ;  /* 0x0000006004917812 */ /* 0x000fc600078e3cff */
        /* <DEDUP_REMOVED lines=30> */
[----:B------:R-:W0:Y:S01]  /*6800*/  LDGDEPBAR ;  /* 0x00000000000079af */ /* 0x000e220000000000 */
[----:B------:R-:W-:-:S02]  /*6810*/  UIADD3 UR19, UPT, UPT, UR18, -0x40, URZ ;  /* 0xffffffc012137890 */ /* 0x000fc4000fffe0ff */
[----:B------:R-:W-:Y:S02]  /*6820*/  UISETP.GT.AND UP3, UPT, UR8, 0x7f, UPT ;  /* 0x0000007f0800788c */ /* 0x000fe4000bf64270 */
[----:B------:R-:W-:Y:S02]  /*6830*/  UISETP.NE.U32.AND UP1, UPT, UR9, URZ, UPT ;  /* 0x000000ff0900728c */ /* 0x000fe4000bf25070 */
[----:B------:R-:W-:Y:S02]  /*6840*/  ISETP.GE.AND P0, PT, R0, UR19, PT ;  /* 0x0000001300007c0c */ /* 0x000fe4000bf06270 */
[----:B------:R-:W-:Y:S02]  /*6850*/  PLOP3.LUT P1, PT, PT, PT, UP3, 0x80, 0x8 ;  /* 0x000000000008781c */ /* 0x000fe40003f2f038 */
[----:B------:R-:W-:Y:S01]  /*6860*/  SEL R145, RZ, 0x4, P0 ;  /* 0x00000004ff917807 */ /* 0x000fe20000000000 */
[----:B------:R-:W-:Y:S01]  /*6870*/  UISETP.LT.OR UP2, UPT, UR8, 0x40, UP1 ;  /* 0x000000400800788c */ /* 0x000fe20008f41670 */
[----:B------:R-:W-:-:S04]  /*6880*/  DEPBAR.LE SB0, 0x0 ;  /* 0x000080000000791a */ /* 0x000fc80000000000 */
[----:B------:R-:W-:Y:S01]  /*6890*/  SEL R145, R145, RZ, P1 ;  /* 0x000000ff91917207 */ /* 0x000fe20000800000 */
[----:B------:R-:W-:Y:S03]  /*68a0*/  BAR.SYNC.DEFER_BLOCKING 0x0 ;  /* 0x0000000000007b1d */ /* 0x000fe60000010000 */
[----:B------:R-:W-:Y:S01]  /*68b0*/  ISETP.NE.U32.AND P0, PT, R145, RZ, PT ;  /* 0x000000ff9100720c */ /* 0x000fe20003f05070 */
[----:B------:R-:W-:-:S04]  /*68c0*/  IMAD.SHL.U32 R145, R122, 0x40, RZ ;  /* 0x000000407a917824 */ /* 0x000fc800078e00ff */
[----:B------:R-:W-:Y:S01]  /*68d0*/  IMAD.WIDE R222, R145, 0x4, R222 ;  /* 0x0000000491de7825 */ /* 0x000fe200078e02de */
[----:B-1----:R-:W-:Y:S07]  /*68e0*/  BRA.U UP2, `(.L_x_6) ;  /* 0x0000000102d87547 */ /* 0x002fee000b800000 */
[----:B------:R-:W-:Y:S02]  /*68f0*/  USHF.R.U32.HI UR14, URZ, 0x4, UR10 ;  /* 0x00000004ff0e7899 */ /* 0x000fe4000801160a */
[----:B------:R-:W-:Y:S02]  /*6900*/  UIADD3 UR5, UPT, UPT, UR10, 0x10000, URZ ;  /* 0x000100000a057890 */ /* 0x000fe4000fffe0ff */
[----:B------:R-:W-:Y:S02]  /*6910*/  USGXT.U32 UR14, UR14, 0xe ;  /* 0x0000000e0e0e789a */ /* 0x000fe40008000000 */
[----:B------:R-:W-:Y:S02]  /*6920*/  USHF.R.U32.HI UR5, URZ, 0x4, UR5 ;  /* 0x00000004ff057899 */ /* 0x000fe40008011605 */
[----:B------:R-:W-:Y:S02]  /*6930*/  UIADD3 UR34, UP2, UPT, UR14, 0x2, URZ ;  /* 0x000000020e227890 */ /* 0x000fe4000ff5e0ff */
[----:B------:R-:W-:Y:S01]  /*6940*/  USGXT.U32 UR16, UR5, 0xe ;  /* 0x0000000e0510789a */ /* 0x000fe20008000000 */
[----:B------:R-:W-:Y:S01]  /*6950*/  UMOV UR4, URZ ;  /* 0x000000ff00047c82 */ /* 0x000fe20008000000 */
[----:B------:R-:W-:Y:S01]  /*6960*/  UMOV UR6, URZ ;  /* 0x000000ff00067c82 */ /* 0x000fe20008000000 */
[----:B------:R-:W-:-:S02]  /*6970*/  UIADD3.X UR35, UPT, UPT, UR4, 0x40004040, URZ, UP2, !UPT ;  /* 0x4000404004237890 */ /* 0x000fc400097fe4ff */
[----:B------:R-:W-:Y:S02]  /*6980*/  UIADD3 UR42, UP2, UPT, UR16, 0x2, URZ ;  /* 0x00000002102a7890 */ /* 0x000fe4000ff5e0ff */
[----:B------:R-:W-:Y:S02]  /*6990*/  UIADD3.64 UR46, UPT, UPT, UR34, 0x2, URZ ;  /* 0x00000002222e7897 */ /* 0x000fe4000fffe0ff */
[----:B------:R-:W-:Y:S02]  /*69a0*/  UIADD3.X UR43, UPT, UPT, UR6, 0x40004040, URZ, UP2, !UPT ;  /* 0x40004040062b7890 */ /* 0x000fe400097fe4ff */
[----:B------:R-:W-:Y:S02]  /*69b0*/  UIADD3.64 UR50, UPT, UPT, UR34, 0x4, URZ ;  /* 0x0000000422327897 */ /* 0x000fe4000fffe0ff */
[----:B------:R-:W-:Y:S02]  /*69c0*/  UIADD3.64 UR6, UPT, UPT, UR42, 0x2, URZ ;  /* 0x000000022a067897 */ /* 0x000fe4000fffe0ff */
[----:B------:R-:W-:-:S02]  /*69d0*/  UIADD3.64 UR48, UPT, UPT, UR42, 0x4, URZ ;  /* 0x000000042a307897 */ /* 0x000fc4000fffe0ff */
[----:B------:R-:W-:Y:S02]  /*69e0*/  UIADD3.64 UR54, UPT, UPT, UR34, 0x3fe, URZ ;  /* 0x000003fe22367897 */ /* 0x000fe4000fffe0ff */
[----:B------:R-:W-:Y:S02]  /*69f0*/  UIADD3.64 UR52, UPT, UPT, UR42, 0x1fe, URZ ;  /* 0x000001fe2a347897 */ /* 0x000fe4000fffe0ff */
[----:B------:R-:W-:Y:S02]  /*6a00*/  UIADD3.64 UR58, UPT, UPT, UR34, 0x400, URZ ;  /* 0x00000400223a7897 */ /* 0x000fe4000fffe0ff */
[----:B------:R-:W-:Y:S02]  /*6a10*/  UIADD3.64 UR56, UPT, UPT, UR42, 0x200, URZ ;  /* 0x000002002a387897 */ /* 0x000fe4000fffe0ff */
[----:B------:R-:W-:Y:S02]  /*6a20*/  UIADD3.64 UR62, UPT, UPT, UR34, 0x402, URZ ;  /* 0x00000402223e7897 */ /* 0x000fe4000fffe0ff */
[----:B------:R-:W-:Y:S01]  /*6a30*/  UIADD3.64 UR60, UPT, UPT, UR42, 0x202, URZ ;  /* 0x000002022a3c7897 */ /* 0x000fe2000fffe0ff */
[----:B------:R-:W-:Y:S01]  /*6a40*/  UMOV UR28, 0x0 ;  /* 0x00000000001c7882 */ /* 0x000fe20000000000 */
[----:B------:R-:W-:Y:S01]  /*6a50*/  UMOV UR29, 0x4200910 ;  /* 0x04200910001d7882 */ /* 0x000fe20000000000 */
[----:B------:R-:W-:Y:S01]  /*6a60*/  UIADD3.64 UR66, UPT, UPT, UR34, 0x404, URZ ;  /* 0x0000040422427897 */ /* 0x000fe2000fffe0ff */
[----:B------:R-:W-:Y:S01]  /*6a70*/  UMOV UR15, 0x40004040 ;  /* 0x40004040000f7882 */ /* 0x000fe20000000000 */
[----:B------:R-:W-:Y:S01]  /*6a80*/  UIADD3.64 UR64, UPT, UPT, UR42, 0x204, URZ ;  /* 0x000002042a407897 */ /* 0x000fe2000fffe0ff */
[----:B------:R-:W-:Y:S01]  /*6a90*/  UMOV UR17, 0x40004040 ;  /* 0x4000404000117882 */ /* 0x000fe20000000000 */
[----:B------:R-:W-:Y:S01]  /*6aa0*/  UMOV UR26, 0x0 ;  /* 0x00000000001a7882 */ /* 0x000fe20000000000 */
[----:B------:R-:W-:Y:S01]  /*6ab0*/  UMOV UR27, 0x4200910 ;  /* 0x04200910001b7882 */ /* 0x000fe20000000000 */
[----:B------:R-:W-:Y:S01]  /*6ac0*/  UMOV UR24, 0x0 ;  /* 0x0000000000187882 */ /* 0x000fe20000000000 */
[----:B------:R-:W-:Y:S01]  /*6ad0*/  UMOV UR25, 0x4200910 ;  /* 0x0420091000197882 */ /* 0x000fe20000000000 */
[----:B------:R1:W-:Y:S01]  /*6ae0*/  UTCHMMA gdesc[UR16], gdesc[UR14], tmem[UR11], tmem[UR28], idesc[UR29], !UPT ;  /* 0x00ff1c0e100075ea */ /* 0x0003e2000f80000b */
[----:B------:R-:W-:Y:S01]  /*6af0*/  UMOV UR32, 0x0 ;  /* 0x0000000000207882 */ /* 0x000fe20000000000 */
[----:B------:R-:W-:Y:S01]  /*6b00*/  UMOV UR33, 0x4200910 ;  /* 0x0420091000217882 */ /* 0x000fe20000000000 */
[----:B------:R1:W-:Y:S01]  /*6b10*/  UTCHMMA gdesc[UR42], gdesc[UR34], tmem[UR11], tmem[UR26], idesc[UR27], UPT ;  /* 0x00ff1a222a0075ea */ /* 0x0003e2000b80000b */
        /* <DEDUP_REMOVED lines=8> */
[----:B------:R-:W-:Y:S01]  /*6ba0*/  UMOV UR4, UR13 ;  /* 0x0000000d00047c82 */ /* 0x000fe20008000000 */
[----:B------:R-:W-:Y:S01]  /*6bb0*/  UMOV UR5, URZ ;  /* 0x000000ff00057c82 */ /* 0x000fe20008000000 */
[----:B------:R1:W-:Y:S01]  /*6bc0*/  UTCHMMA gdesc[UR52], gdesc[UR54], tmem[UR11], tmem[UR30], idesc[UR31], UPT ;  /* 0x00ff1e36340075ea */ /* 0x0003e2000b80000b */
[----:B------:R-:W-:Y:S01]  /*6bd0*/  UMOV UR44, 0x0 ;  /* 0x00000000002c7882 */ /* 0x000fe20000000000 */
[----:B------:R-:W-:Y:S01]  /*6be0*/  UMOV UR45, 0x4200910 ;  /* 0x04200910002d7882 */ /* 0x000fe20000000000 */
[----:B------:R1:W-:Y:S01]  /*6bf0*/  UTCHMMA gdesc[UR56], gdesc[UR58], tmem[UR11], tmem[UR40], idesc[UR41], UPT ;  /* 0x00ff283a380075ea */ /* 0x0003e2000b80000b */
[----:B------:R-:W-:Y:S01]  /*6c00*/  UMOV UR4, UR4 ;  /* 0x0000000400047c82 */ /* 0x000fe20008000000 */
[----:B------:R1:W-:Y:S01]  /*6c10*/  UTCHMMA gdesc[UR60], gdesc[UR62], tmem[UR11], tmem[UR36], idesc[UR37], UPT ;  /* 0x00ff243e3c0075ea */ /* 0x0003e2000b80000b */
[----:B------:R1:W-:Y:S01]  /*6c20*/  UTCHMMA gdesc[UR64], gdesc[UR66], tmem[UR11], tmem[UR44], idesc[UR45], UPT ;  /* 0x00ff2c42400075ea */ /* 0x0003e2000b80000b */
[----:B------:R1:W-:Y:S01]  /*6c30*/  UTCBAR [UR4], URZ ;  /* 0x000000ff040073e9 */ /* 0x0003e200080000ff */
[----:B------:R-:W-:Y:S01]  /*6c40*/  NOP ;  /* 0x0000000000007918 */ /* 0x000fe20000000000 */
.L_x_6:
[----:B------:R-:W-:Y:S01]  /*6c50*/  BAR.SYNC.DEFER_BLOCKING 0x0 ;  /* 0x0000000000007b1d */ /* 0x000fe20000010000 */
[----:B------:R-:W-:Y:S01]  /*6c60*/  VIADD R0, R3, UR10 ;  /* 0x0000000a03007c36 */ /* 0x000fe20008000000 */
[----:B------:R-:W-:Y:S01]  /*6c70*/  PLOP3.LUT P1, PT, PT, PT, UP3, 0x80, 0x8 ;  /* 0x000000000008781c */ /* 0x000fe20003f2f038 */
[C---:B------:R-:W-:Y:S01]  /*6c80*/  IMAD.WIDE R182, R145.reuse, 0x4, R182 ;  /* 0x0000000491b67825 */ /* 0x040fe200078e02b6 */
[----:B------:R-:W-:Y:S01]  /*6c90*/  PLOP3.LUT P2, PT, PT, PT, UP3, 0x80, 0x8 ;  /* 0x000000000008781c */ /* 0x000fe20003f4f038 */
[----:B------:R-:W-:Y:S01]  /*6ca0*/  UISETP.GE.AND UP2, UPT, UR8, 0x40, UPT ;  /* 0x000000400800788c */ /* 0x000fe2000bf46270 */
[----:B------:R-:W-:Y:S01]  /*6cb0*/  PLOP3.LUT P4, PT, PT, PT, UP3, 0x80, 0x8 ;  /* 0x000000000008781c */ /* 0x000fe20003f8f038 */
[C---:B------:R-:W-:Y:S01]  /*6cc0*/  IMAD.WIDE R212, R145.reuse, 0x4, R212 ;  /* 0x0000000491d47825 */ /* 0x040fe200078e02d4 */
[----:B------:R-:W-:Y:S01]  /*6cd0*/  PLOP3.LUT P5, PT, PT, PT, UP3, 0x80, 0x8 ;  /* 0x000000000008781c */ /* 0x000fe20003faf038 */
[----:B-1----:R-:W-:Y:S02]  /*6ce0*/  UMOV UR7, URZ ;  /* 0x000000ff00077c82 */ /* 0x002fe40008000000 */
[----:B------:R-:W-:-:S04]  /*6cf0*/  IMAD.WIDE R210, R145, 0x4, R210 ;  /* 0x0000000491d27825 */ /* 0x000fc800078e02d2 */
[----:B------:R-:W-:-:S04]  /*6d00*/  IMAD.WIDE R180, R145, 0x4, R180 ;  /* 0x0000000491b47825 */ /* 0x000fc800078e02b4 */
[----:B------:R-:W-:-:S04]  /*6d10*/  IMAD.WIDE R178, R145, 0x4, R178 ;  /* 0x0000000491b27825 */ /* 0x000fc800078e02b2 */
[C---:B------:R-:W-:Y:S01]  /*6d20*/  IMAD.WIDE R208, R145.reuse, 0x4, R208 ;  /* 0x0000000491d07825 */ /* 0x040fe200078e02d0 */
[----:B------:R-:W-:Y:S01]  /*6d30*/  @!PT LDS RZ, [RZ] ;  /* 0x00000000fffff984 */ /* 0x000fe20000000800 */
[----:B------:R-:W-:Y:S01]  /*6d40*/  @!PT LDS RZ, [RZ] ;  /* 0x00000000fffff984 */ /* 0x000fe20000000800 */
[----:B------:R-:W-:Y:S01]  /*6d50*/  @!PT LDS RZ, [RZ] ;  /* 0x00000000fffff984 */ /* 0x000fe20000000800 */
[----:B------:R1:W-:Y:S03]  /*6d60*/  LDGSTS.E [R0+0x14000], desc[UR38][R222.64], P0 ;  /* 0x14000000de007fae */ /* 0x0003e600081a1026 */
[----:B------:R-:W-:-:S04]  /*6d70*/  IMAD.WIDE R206, R145, 0x4, R206 ;  /* 0x0000000491ce7825 */ /* 0x000fc800078e02ce */
[----:B------:R-:W-:-:S04]  /*6d80*/  IMAD.WIDE R176, R145, 0x4, R176 ;  /* 0x0000000491b07825 */ /* 0x000fc800078e02b0 */
[C---:B------:R-:W-:Y:S01]  /*6d90*/  IMAD.WIDE R174, R145.reuse, 0x4, R174 ;  /* 0x0000000491ae7825 */ /* 0x040fe200078e02ae */
[----:B-1----:R-:W1:Y:S03]  /*6da0*/  S2R R0, SR_TID.X ;  /* 0x0000000000007919 */ /* 0x002e660000002100 */
[----:B------:R-:W-:-:S04]  /*6db0*/  IMAD.WIDE R204, R145, 0x4, R204 ;  /* 0x0000000491cc7825 */ /* 0x000fc800078e02cc */
[----:B------:R-:W-:-:S04]  /*6dc0*/  IMAD.WIDE R202, R145, 0x4, R202 ;  /* 0x0000000491ca7825 */ /* 0x000fc800078e02ca */
[----:B------:R-:W-:-:S04]  /*6dd0*/  IMAD.WIDE R172, R145, 0x4, R172 ;  /* 0x0000000491ac7825 */ /* 0x000fc800078e02ac */
[----:B------:R-:W-:-:S04]  /*6de0*/  IMAD.WIDE R170, R145, 0x4, R170 ;  /* 0x0000000491aa7825 */ /* 0x000fc800078e02aa */
[----:B------:R-:W-:-:S04]  /*6df0*/  IMAD.WIDE R200, R145, 0x4, R200 ;  /* 0x0000000491c87825 */ /* 0x000fc800078e02c8 */
[----:B------:R-:W-:-:S04]  /*6e00*/  IMAD.WIDE R198, R145, 0x4, R198 ;  /* 0x0000000491c67825 */ /* 0x000fc800078e02c6 */
[----:B------:R-:W-:-:S04]  /*6e10*/  IMAD.WIDE R168, R145, 0x4, R168 ;  /* 0x0000000491a87825 */ /* 0x000fc800078e02a8 */
[----:B------:R-:W-:Y:S01]  /*6e20*/  IMAD.WIDE R166, R145, 0x4, R166 ;  /* 0x0000000491a67825 */ /* 0x000fe200078e02a6 */
[----:B-1----:R-:W-:-:S03]  /*6e30*/  SHF.R.U32.HI R0, RZ, 0x6, R0 ;  /* 0x00000006ff007819 */ /* 0x002fc60000011600 */
[----:B------:R-:W-:Y:S01]  /*6e40*/  IMAD.WIDE R196, R145, 0x4, R196 ;  /* 0x0000000491c47825 */ /* 0x000fe200078e02c4 */
[----:B------:R-:W-:-:S03]  /*6e50*/  SGXT.U32 R0, R0, 0x1 ;  /* 0x000000010000781a */ /* 0x000fc60000000000 */
[----:B------:R-:W-:Y:S01]  /*6e60*/  IMAD.WIDE R194, R145, 0x4, R194 ;  /* 0x0000000491c27825 */ /* 0x000fe200078e02c2 */
[----:B------:R-:W-:-:S03]  /*6e70*/  LOP3.LUT R223, R0, 0x2, RZ, 0xfc, !PT ;  /* 0x0000000200df7812 */ /* 0x000fc600078efcff */
[----:B------:R-:W-:Y:S01]  /*6e80*/  IMAD.WIDE R164, R145, 0x4, R164 ;  /* 0x0000000491a47825 */ /* 0x000fe200078e02a4 */
[----:B------:R-:W-:Y:S02]  /*6e90*/  ISETP.GE.AND P0, PT, R223, UR19, PT ;  /* 0x00000013df007c0c */ /* 0x000fe4000bf06270 */
[----:B------:R-:W-:Y:S01]  /*6ea0*/  LOP3.LUT R223, R0, 0x20, RZ, 0xfc, !PT ;  /* 0x0000002000df7812 */ /* 0x000fe200078efcff */
[----:B------:R-:W-:Y:S01]  /*6eb0*/  IMAD.WIDE R162, R145, 0x4, R162 ;  /* 0x0000000491a27825 */ /* 0x000fe200078e02a2 */
[----:B------:R-:W-:-:S03]  /*6ec0*/  SEL R222, RZ, 0x4, P0 ;  /* 0x00000004ffde7807 */ /* 0x000fc60000000000 */
[C---:B------:R-:W-:Y:S01]  /*6ed0*/  IMAD.WIDE R192, R145.reuse, 0x4, R192 ;  /* 0x0000000491c07825 */ /* 0x040fe200078e02c0 */
[----:B------:R-:W-:Y:S02]  /*6ee0*/  SEL R222, R222, RZ, P1 ;  /* 0x000000ffdede7207 */ /* 0x000fe40000800000 */
[----:B------:R-:W-:Y:S01]  /*6ef0*/  PLOP3.LUT P1, PT, PT, PT, UP3, 0x80, 0x8 ;  /* 0x000000000008781c */ /* 0x000fe20003f2f038 */
[----:B------:R-:W-:Y:S01]  /*6f00*/  IMAD.WIDE R190, R145, 0x4, R190 ;  /* 0x0000000491be7825 */ /* 0x000fe200078e02be */
[----:B------:R-:W-:-:S03]  /*6f10*/  ISETP.NE.U32.AND P0, PT, R222, RZ, PT ;  /* 0x000000ffde00720c */ /* 0x000fc60003f05070 */
[----:B------:R-:W-:Y:S02]  /*6f20*/  VIADD R222, R3, UR10 ;  /* 0x0000000a03de7c36 */ /* 0x000fe40008000000 */
[----:B------:R-:W-:-:S04]  /*6f30*/  IMAD.WIDE R220, R145, 0x4, R220 ;  /* 0x0000000491dc7825 */ /* 0x000fc800078e02dc */
[----:B------:R-:W-:-:S04]  /*6f40*/  IMAD.WIDE R218, R145, 0x4, R218 ;  /* 0x0000000491da7825 */ /* 0x000fc800078e02da */
[----:B------:R1:W-:Y:S01]  /*6f50*/  LDGSTS.E [R222+0x14008], desc[UR38][R182.64], P0 ;  /* 0x14008000b6de7fae */ /* 0x0003e200081a1026 */
[----:B------:R-:W-:Y:S01]  /*6f60*/  ISETP.GE.AND P0, PT, R223, UR19, PT ;  /* 0x00000013df007c0c */ /* 0x000fe2000bf06270 */
[----:B------:R-:W-:Y:S01]  /*6f70*/  IMAD.WIDE R188, R145, 0x4, R188 ;  /* 0x0000000491bc7825 */ /* 0x000fe200078e02bc */
[----:B------:R-:W-:-:S03]  /*6f80*/  LOP3.LUT R223, R0, 0x22, RZ, 0xfc, !PT ;  /* 0x0000002200df7812 */ /* 0x000fc600078efcff */
[----:B------:R-:W-:-:S04]  /*6f90*/  IMAD.WIDE R186, R145, 0x4, R186 ;  /* 0x0000000491ba7825 */ /* 0x000fc800078e02ba */
[----:B------:R-:W-:Y:S01]  /*6fa0*/  IMAD.WIDE R216, R145, 0x4, R216 ;  /* 0x0000000491d87825 */ /* 0x000fe200078e02d8 */
[----:B-1----:R-:W-:Y:S02]  /*6fb0*/  SEL R182, RZ, 0x4, P0 ;  /* 0x00000004ffb67807 */ /* 0x002fe40000000000 */
[----:B------:R-:W-:Y:S01]  /*6fc0*/  ISETP.GE.AND P0, PT, R223, UR19, PT ;  /* 0x00000013df007c0c */ /* 0x000fe2000bf06270 */
[C---:B------:R-:W-:Y:S01]  /*6fd0*/  IMAD.WIDE R214, R145.reuse, 0x4, R214 ;  /* 0x0000000491d67825 */ /* 0x040fe200078e02d6 */
[----:B------:R-:W-:Y:S02]  /*6fe0*/  SEL R182, R182, RZ, P1 ;  /* 0x000000ffb6b67207 */ /* 0x000fe40000800000 */
[----:B------:R-:W-:Y:S01]  /*6ff0*/  LOP3.LUT R223, R0, 0x4, RZ, 0xfc, !PT ;  /* 0x0000000400df7812 */ /* 0x000fe200078efcff */
[C---:B------:R-:W-:Y:S01]  /*7000*/  IMAD.WIDE R184, R145.reuse, 0x4, R184 ;  /* 0x0000000491b87825 */ /* 0x040fe200078e02b8 */
[----:B------:R-:W-:Y:S02]  /*7010*/  ISETP.NE.U32.AND P1, PT, R182, RZ, PT ;  /* 0x000000ffb600720c */ /* 0x000fe40003f25070 */
[----:B------:R-:W-:Y:S01]  /*7020*/  SEL R182, RZ, 0x4, P0 ;  /* 0x00000004ffb67807 */ /* 0x000fe20000000000 */
[----:B------:R-:W-:Y:S01]  /*7030*/  IMAD.WIDE R160, R145, 0x4, R160 ;  /* 0x0000000491a07825 */ /* 0x000fe200078e02a0 */
[----:B------:R-:W-:-:S02]  /*7040*/  LOP3.LUT R183, R3, 0x30, RZ, 0x3c, !PT ;  /* 0x0000003003b77812 */ /* 0x000fc400078e3cff */
[----:B------:R-:W-:Y:S01]  /*7050*/  SEL R182, R182, RZ, P2 ;  /* 0x000000ffb6b67207 */ /* 0x000fe20001000000 */
[----:B-----5:R-:W-:Y:S01]  /*7060*/  IMAD.SHL.U32 R123, R123, 0x40, RZ ;  /* 0x000000407b7b7824 */ /* 0x020fe200078e00ff */
[----:B------:R-:W-:Y:S01]  /*7070*/  PLOP3.LUT P2, PT, PT, PT, UP3, 0x80, 0x8 ;  /* 0x000000000008781c */ /* 0x000fe20003f4f038 */
[----:B------:R-:W-:Y:S01]  /*7080*/  VIADD R183, R183, UR10 ;  /* 0x0000000ab7b77c36 */ /* 0x000fe20008000000 */
[----:B------:R-:W-:Y:S01]  /*7090*/  ISETP.NE.U32.AND P0, PT, R182, RZ, PT ;  /* 0x000000ffb600720c */ /* 0x000fe20003f05070 */
[C---:B------:R-:W-:Y:S02]  /*70a0*/  IMAD.WIDE R158, R123.reuse, 0x4, R158 ;  /* 0x000000047b9e7825 */ /* 0x040fe400078e029e */
[----:B------:R-:W-:Y:S01]  /*70b0*/  LDGSTS.E [R222+0x16000], desc[UR38][R212.64], P1 ;  /* 0x16000000d4de7fae */ /* 0x000fe200089a1026 */
[----:B------:R-:W-:Y:S01]  /*70c0*/  PLOP3.LUT P1, PT, PT, PT, UP3, 0x80, 0x8 ;  /* 0x000000000008781c */ /* 0x000fe20003f2f038 */
[----:B------:R-:W-:-:S04]  /*70d0*/  IMAD.WIDE R136, R123, 0x4, R136 ;  /* 0x000000047b887825 */ /* 0x000fc800078e0288 */
[----:B------:R-:W-:-:S04]  /*70e0*/  IMAD.WIDE R128, R123, 0x4, R128 ;  /* 0x000000047b807825 */ /* 0x000fc800078e0280 */
[----:B------:R1:W-:Y:S01]  /*70f0*/  LDGSTS.E [R222+0x16008], desc[UR38][R210.64], P0 ;  /* 0x16008000d2de7fae */ /* 0x0003e200081a1026 */
[----:B------:R-:W-:Y:S01]  /*7100*/  ISETP.GE.AND P0, PT, R223, UR19, PT ;  /* 0x00000013df007c0c */ /* 0x000fe2000bf06270 */
[C---:B------:R-:W-:Y:S01]  /*7110*/  IMAD.WIDE R118, R123.reuse, 0x4, R118 ;  /* 0x000000047b767825 */ /* 0x040fe200078e0276 */
[----:B------:R-:W-:Y:S02]  /*7120*/  LOP3.LUT R223, R0, 0x6, RZ, 0xfc, !PT ;  /* 0x0000000600df7812 */ /* 0x000fe400078efcff */
[----:B------:R-:W-:Y:S01]  /*7130*/  SEL R182, RZ, 0x4, P0 ;  /* 0x00000004ffb67807 */ /* 0x000fe20000000000 */
[----:B------:R-:W-:Y:S01]  /*7140*/  IMAD.WIDE R110, R123, 0x4, R110 ;  /* 0x000000047b6e7825 */ /* 0x000fe200078e026e */
[----:B------:R-:W-:Y:S02]  /*7150*/  ISETP.GE.AND P0, PT, R223, UR19, PT ;  /* 0x00000013df007c0c */ /* 0x000fe4000bf06270 */
[----:B------:R-:W-:Y:S01]  /*7160*/  SEL R182, R182, RZ, P1 ;  /* 0x000000ffb6b67207 */ /* 0x000fe20000800000 */
[----:B------:R-:W-:Y:S01]  /*7170*/  IMAD.WIDE R102, R123, 0x4, R102 ;  /* 0x000000047b667825 */ /* 0x000fe200078e0266 */
[----:B------:R-:W-:-:S02]  /*7180*/  LOP3.LUT R223, R0, 0x24, RZ, 0xfc, !PT ;  /* 0x0000002400df7812 */ /* 0x000fc400078efcff */
[----:B------:R-:W-:Y:S01]  /*7190*/  ISETP.NE.U32.AND P1, PT, R182, RZ, PT ;  /* 0x000000ffb600720c */ /* 0x000fe20003f25070 */
[----:B------:R-:W-:Y:S01]  /*71a0*/  IMAD.WIDE R94, R123, 0x4, R94 ;  /* 0x000000047b5e7825 */ /* 0x000fe200078e025e */
[----:B------:R-:W-:Y:S02]  /*71b0*/  SEL R182, RZ, 0x4, P0 ;  /* 0x00000004ffb67807 */ /* 0x000fe40000000000 */
[----:B-1----:R-:W-:Y:S01]  /*71c0*/  LOP3.LUT R222, R3, 0x10, RZ, 0x3c, !PT ;  /* 0x0000001003de7812 */ /* 0x002fe200078e3cff */
[C---:B------:R-:W-:Y:S01]  /*71d0*/  IMAD.WIDE R86, R123.reuse, 0x4, R86 ;  /* 0x000000047b567825 */ /* 0x040fe200078e0256 */
[----:B------:R-:W-:Y:S02]  /*71e0*/  SEL R182, R182, RZ, P2 ;  /* 0x000000ffb6b67207 */ /* 0x000fe40001000000 */
[----:B------:R-:W-:Y:S01]  /*71f0*/  PLOP3.LUT P2, PT, PT, PT, UP3, 0x80, 0x8 ;  /* 0x000000000008781c */ /* 0x000fe20003f4f038 */
[----:B------:R-:W-:Y:S01]  /*7200*/  VIADD R222, R222, UR10 ;  /* 0x0000000adede7c36 */ /* 0x000fe20008000000 */
[----:B------:R-:W-:Y:S01]  /*7210*/  ISETP.NE.U32.AND P0, PT, R182, RZ, PT ;  /* 0x000000ffb600720c */ /* 0x000fe20003f05070 */
[----:B------:R-:W-:Y:S01]  /*7220*/  IMAD.WIDE R78, R123, 0x4, R78 ;  /* 0x000000047b4e7825 */ /* 0x000fe200078e024e */
[----:B------:R-:W-:-:S02]  /*7230*/  LOP3.LUT R211, R0, 0x28, RZ, 0xfc, !PT ;  /* 0x0000002800d37812 */ /* 0x000fc400078efcff */
[----:B------:R1:W-:Y:S01]  /*7240*/  LDGSTS.E [R222+0x14000], desc[UR38][R180.64], P1 ;  /* 0x14000000b4de7fae */ /* 0x0003e200089a1026 */
[----:B------:R-:W-:Y:S01]  /*7250*/  PLOP3.LUT P1, PT, PT, PT, UP3, 0x80, 0x8 ;  /* 0x000000000008781c */ /* 0x000fe20003f2f038 */
[C---:B------:R-:W-:Y:S01]  /*7260*/  IMAD.WIDE R70, R123.reuse, 0x4, R70 ;  /* 0x000000047b467825 */ /* 0x040fe200078e0246 */
[C---:B------:R-:W-:Y:S02]  /*7270*/  LOP3.LUT R210, R0.reuse, 0x2a, RZ, 0xfc, !PT ;  /* 0x0000002a00d27812 */ /* 0x040fe400078efcff */
[C---:B------:R-:W-:Y:S01]  /*7280*/  LOP3.LUT R182, R0.reuse, 0x36, RZ, 0xfc, !PT ;  /* 0x0000003600b67812 */ /* 0x040fe200078efcff */
[----:B------:R-:W-:Y:S01]  /*7290*/  IMAD.WIDE R62, R123, 0x4, R62 ;  /* 0x000000047b3e7825 */ /* 0x000fe200078e023e */
[----:B------:R-:W-:Y:S02]  /*72a0*/  LOP3.LUT R212, R3, 0x50, RZ, 0x3c, !PT ;  /* 0x0000005003d47812 */ /* 0x000fe400078e3cff */
[----:B------:R2:W-:Y:S01]  /*72b0*/  LDGSTS.E [R222+0x14008], desc[UR38][R178.64], P0 ;  /* 0x14008000b2de7fae */ /* 0x0005e200081a1026 */
[----:B------:R-:W-:Y:S01]  /*72c0*/  ISETP.GE.AND P0, PT, R223, UR19, PT ;  /* 0x00000013df007c0c */ /* 0x000fe2000bf06270 */
[----:B------:R-:W-:Y:S01]  /*72d0*/  IMAD.WIDE R54, R123, 0x4, R54 ;  /* 0x000000047b367825 */ /* 0x000fe200078e0236 */
[----:B------:R-:W-:-:S02]  /*72e0*/  LOP3.LUT R223, R0, 0x26, RZ, 0xfc, !PT ;  /* 0x0000002600df7812 */ /* 0x000fc400078efcff */
[----:B-1----:R-:W-:Y:S01]  /*72f0*/  LOP3.LUT R180, R0, 0x32, RZ, 0xfc, !PT ;  /* 0x0000003200b47812 */ /* 0x002fe200078efcff */
[----:B------:R-:W-:Y:S01]  /*7300*/  VIADD R212, R212, UR10 ;  /* 0x0000000ad4d47c36 */ /* 0x000fe20008000000 */
[C---:B------:R-:W-:Y:S01]  /*7310*/  LOP3.LUT R181, R0.reuse, 0x34, RZ, 0xfc, !PT ;  /* 0x0000003400b57812 */ /* 0x040fe200078efcff */
[C---:B------:R-:W-:Y:S01]  /*7320*/  IMAD.WIDE R46, R123.reuse, 0x4, R46 ;  /* 0x000000047b2e7825 */ /* 0x040fe200078e022e */
[----:B------:R-:W-:Y:S02]  /*7330*/  LOP3.LUT R213, R0, 0x1c, RZ, 0xfc, !PT ;  /* 0x0000001c00d57812 */ /* 0x000fe400078efcff */
[----:B--2---:R-:W-:Y:S01]  /*7340*/  SEL R178, RZ, 0x4, P0 ;  /* 0x00000004ffb27807 */ /* 0x004fe20000000000 */
[----:B------:R-:W-:Y:S01]  /*7350*/  IMAD.WIDE R38, R123, 0x4, R38 ;  /* 0x000000047b267825 */ /* 0x000fe200078e0226 */
[----:B------:R-:W-:Y:S02]  /*7360*/  ISETP.GE.AND P0, PT, R223, UR19, PT ;  /* 0x00000013df007c0c */ /* 0x000fe4000bf06270 */
[----:B------:R-:W-:Y:S01]  /*7370*/  SEL R178, R178, RZ, P1 ;  /* 0x000000ffb2b27207 */ /* 0x000fe20000800000 */
[----:B------:R-:W-:Y:S01]  /*7380*/  IMAD.WIDE R30, R123, 0x4, R30 ;  /* 0x000000047b1e7825 */ /* 0x000fe200078e021e */
[----:B------:R-:W-:-:S02]  /*7390*/  LOP3.LUT R223, R0, 0x8, RZ, 0xfc, !PT ;  /* 0x0000000800df7812 */ /* 0x000fc400078efcff */
[----:B------:R-:W-:Y:S01]  /*73a0*/  ISETP.NE.U32.AND P1, PT, R178, RZ, PT ;  /* 0x000000ffb200720c */ /* 0x000fe20003f25070 */
[C---:B------:R-:W-:Y:S01]  /*73b0*/  IMAD.WIDE R22, R123.reuse, 0x4, R22 ;  /* 0x000000047b167825 */ /* 0x040fe200078e0216 */
[----:B------:R-:W-:Y:S02]  /*73c0*/  SEL R178, RZ, 0x4, P0 ;  /* 0x00000004ffb27807 */ /* 0x000fe40000000000 */
[----:B------:R-:W-:Y:S01]  /*73d0*/  LOP3.LUT R179, R0, 0x30, RZ, 0xfc, !PT ;  /* 0x0000003000b37812 */ /* 0x000fe200078efcff */
[C---:B------:R-:W-:Y:S01]  /*73e0*/  IMAD.WIDE R156, R123.reuse, 0x4, R156 ;  /* 0x000000047b9c7825 */ /* 0x040fe200078e029c */
[----:B------:R-:W-:Y:S02]  /*73f0*/  SEL R178, R178, RZ, P2 ;  /* 0x000000ffb2b27207 */ /* 0x000fe40001000000 */
[----:B------:R-:W-:Y:S01]  /*7400*/  PLOP3.LUT P2, PT, PT, PT, UP3, 0x80, 0x8 ;  /* 0x000000000008781c */ /* 0x000fe20003f4f038 */
[----:B------:R-:W-:Y:S01]  /*7410*/  IMAD.WIDE R134, R123, 0x4, R134 ;  /* 0x000000047b867825 */ /* 0x000fe200078e0286 */
[----:B------:R-:W-:-:S03]  /*7420*/  ISETP.NE.U32.AND P0, PT, R178, RZ, PT ;  /* 0x000000ffb200720c */ /* 0x000fc60003f05070 */
        /* <DEDUP_REMOVED lines=18> */
[----:B------:R-:W-:Y:S01]  /*7550*/  VIADD R223, R223, UR10 ;  /* 0x0000000adfdf7c36 */ /* 0x000fe20008000000 */
[----:B------:R-:W-:Y:S01]  /*7560*/  SEL R178, R178, RZ, P2 ;  /* 0x000000ffb2b27207 */ /* 0x000fe20001000000 */
[C---:B------:R-:W-:Y:S01]  /*7570*/  IMAD.WIDE R76, R123.reuse, 0x4, R76 ;  /* 0x000000047b4c7825 */ /* 0x040fe200078e024c */
[----:B------:R-:W-:Y:S02]  /*7580*/  PLOP3.LUT P2, PT, PT, PT, UP3, 0x80, 0x8 ;  /* 0x000000000008781c */ /* 0x000fe40003f4f038 */
[----:B------:R-:W-:Y:S01]  /*7590*/  ISETP.NE.U32.AND P0, PT, R178, RZ, PT ;  /* 0x000000ffb200720c */ /* 0x000fe20003f05070 */
[C---:B------:R-:W-:Y:S01]  /*75a0*/  IMAD.WIDE R68, R123.reuse, 0x4, R68 ;  /* 0x000000047b447825 */ /* 0x040fe200078e0244 */
[C---:B------:R-:W-:Y:S01]  /*75b0*/  LOP3.LUT R209, R0.reuse, 0x2c, RZ, 0xfc, !PT ;  /* 0x0000002c00d17812 */ /* 0x040fe200078efcff */
[----:B------:R1:W-:Y:S01]  /*75c0*/  LDGSTS.E [R223+0x14000], desc[UR38][R176.64], P1 ;  /* 0x14000000b0df7fae */ /* 0x0003e200089a1026 */
[----:B------:R-:W-:Y:S01]  /*75d0*/  PLOP3.LUT P1, PT, PT, PT, UP3, 0x80, 0x8 ;  /* 0x000000000008781c */ /* 0x000fe20003f2f038 */
[----:B------:R-:W-:Y:S01]  /*75e0*/  IMAD.WIDE R60, R123, 0x4, R60 ;  /* 0x000000047b3c7825 */ /* 0x000fe200078e023c */
[----:B------:R-:W-:-:S02]  /*75f0*/  LOP3.LUT R208, R0, 0x2e, RZ, 0xfc, !PT ;  /* 0x0000002e00d07812 */ /* 0x000fc400078efcff */
[C---:B------:R-:W-:Y:S01]  /*7600*/  LOP3.LUT R207, R0.reuse, 0x3a, RZ, 0xfc, !PT ;  /* 0x0000003a00cf7812 */ /* 0x040fe200078efcff */
[----:B------:R-:W-:Y:S01]  /*7610*/  IMAD.WIDE R52, R123, 0x4, R52 ;  /* 0x000000047b347825 */ /* 0x000fe200078e0234 */
[C---:B------:R-:W-:Y:S02]  /*7620*/  LOP3.LUT R206, R0.reuse, 0x3c, RZ, 0xfc, !PT ;  /* 0x0000003c00ce7812 */ /* 0x040fe400078efcff */
[----:B------:R-:W-:Y:S01]  /*7630*/  LOP3.LUT R178, R0, 0x3e, RZ, 0xfc, !PT ;  /* 0x0000003e00b27812 */ /* 0x000fe200078efcff */
[----:B------:R2:W-:Y:S01]  /*7640*/  LDGSTS.E [R223+0x14008], desc[UR38][R174.64], P0 ;  /* 0x14008000aedf7fae */ /* 0x0005e200081a1026 */
[----:B------:R-:W-:Y:S01]  /*7650*/  ISETP.GE.AND P0, PT, R211, UR19, PT ;  /* 0x00000013d3007c0c */ /* 0x000fe2000bf06270 */
[----:B------:R-:W-:Y:S01]  /*7660*/  IMAD.WIDE R44, R123, 0x4, R44 ;  /* 0x000000047b2c7825 */ /* 0x000fe200078e022c */
[----:B-1----:R-:W-:Y:S01]  /*7670*/  LOP3.LUT R177, R3, 0x60, RZ, 0x3c, !PT ;  /* 0x0000006003b17812 */ /* 0x002fe200078e3cff */
[----:B------:R-:W1:Y:S02]  /*7680*/  S2R R176, SR_TID.X ;  /* 0x0000000000b07919 */ /* 0x000e640000002100 */
[----:B------:R-:W-:-:S04]  /*7690*/  IMAD.WIDE R36, R123, 0x4, R36 ;  /* 0x000000047b247825 */ /* 0x000fc800078e0224 */
[----:B------:R-:W-:Y:S01]  /*76a0*/  VIADD R177, R177, UR10 ;  /* 0x0000000ab1b17c36 */ /* 0x000fe20008000000 */
[----:B--2---:R-:W-:Y:S01]  /*76b0*/  SEL R174, RZ, 0x4, P0 ;  /* 0x00000004ffae7807 */ /* 0x004fe20000000000 */
[C---:B------:R-:W-:Y:S01]  /*76c0*/  IMAD.WIDE R28, R123.reuse, 0x4, R28 ;  /* 0x000000047b1c7825 */ /* 0x040fe200078e021c */
[----:B------:R-:W-:Y:S02]  /*76d0*/  ISETP.GE.AND P0, PT, R210, UR19, PT ;  /* 0x00000013d2007c0c */ /* 0x000fe4000bf06270 */
[----:B------:R-:W-:Y:S01]  /*76e0*/  SEL R174, R174, RZ, P1 ;  /* 0x000000ffaeae7207 */ /* 0x000fe20000800000 */
[----:B------:R-:W-:-:S03]  /*76f0*/  IMAD.WIDE R20, R123, 0x4, R20 ;  /* 0x000000047b147825 */ /* 0x000fc600078e0214 */
[----:B------:R-:W-:Y:S01]  /*7700*/  ISETP.NE.U32.AND P1, PT, R174, RZ, PT ;  /* 0x000000ffae00720c */ /* 0x000fe20003f25070 */
[----:B------:R-:W-:Y:S01]  /*7710*/  IMAD.WIDE R154, R123, 0x4, R154 ;  /* 0x000000047b9a7825 */ /* 0x000fe200078e029a */
[----:B------:R-:W-:-:S03]  /*7720*/  SEL R174, RZ, 0x4, P0 ;  /* 0x00000004ffae7807 */ /* 0x000fc60000000000 */
[C---:B------:R-:W-:Y:S01]  /*7730*/  IMAD.WIDE R132, R123.reuse, 0x4, R132 ;  /* 0x000000047b847825 */ /* 0x040fe200078e0284 */
[----:B------:R-:W-:Y:S02]  /*7740*/  SEL R174, R174, RZ, P2 ;  /* 0x000000ffaeae7207 */ /* 0x000fe40001000000 */
[----:B------:R-:W-:Y:S01]  /*7750*/  PLOP3.LUT P2, PT, PT, PT, UP3, 0x80, 0x8 ;  /* 0x000000000008781c */ /* 0x000fe20003f4f038 */
[----:B------:R-:W-:Y:S01]  /*7760*/  IMAD.WIDE R124, R123, 0x4, R124 ;  /* 0x000000047b7c7825 */ /* 0x000fe200078e027c */
[----:B------:R-:W-:-:S03]  /*7770*/  ISETP.NE.U32.AND P0, PT, R174, RZ, PT ;  /* 0x000000ffae00720c */ /* 0x000fc60003f05070 */
[----:B------:R-:W-:Y:S01]  /*7780*/  LDGSTS.E [R223+0x16000], desc[UR38][R204.64], P1 ;  /* 0x16000000ccdf7fae */ /* 0x000fe200089a1026 */
[----:B------:R-:W-:Y:S01]  /*7790*/  PLOP3.LUT P1, PT, PT, PT, UP3, 0x80, 0x8 ;  /* 0x000000000008781c */ /* 0x000fe20003f2f038 */
[----:B------:R-:W-:Y:S01]  /*77a0*/  IMAD.WIDE R114, R123, 0x4, R114 ;  /* 0x000000047b727825 */ /* 0x000fe200078e0272 */
[----:B-1----:R-:W-:-:S03]  /*77b0*/  LOP3.LUT R176, R176, 0x3f, RZ, 0xc0, !PT ;  /* 0x0000003fb0b07812 */ /* 0x002fc600078ec0ff */
[----:B------:R-:W-:-:S04]  /*77c0*/  IMAD.WIDE R106, R123, 0x4, R106 ;  /* 0x000000047b6a7825 */ /* 0x000fc800078e026a */
[----:B------:R1:W-:Y:S01]  /*77d0*/  LDGSTS.E [R223+0x16008], desc[UR38][R202.64], P0 ;  /* 0x16008000cadf7fae */ /* 0x0003e200081a1026 */
[----:B------:R-:W-:Y:S01]  /*77e0*/  ISETP.GE.AND P0, PT, R222, UR19, PT ;  /* 0x00000013de007c0c */ /* 0x000fe2000bf06270 */
[----:B------:R-:W-:Y:S01]  /*77f0*/  IMAD.WIDE R98, R123, 0x4, R98 ;  /* 0x000000047b627825 */ /* 0x000fe200078e0262 */
[----:B------:R-:W-:Y:S02]  /*7800*/  LOP3.LUT R222, R3, 0x40, RZ, 0x3c, !PT ;  /* 0x0000004003de7812 */ /* 0x000fe400078e3cff */
[----:B------:R-:W-:Y:S01]  /*7810*/  SEL R174, RZ, 0x4, P0 ;  /* 0x00000004ffae7807 */ /* 0x000fe20000000000 */
[----:B------:R-:W-:-:S03]  /*7820*/  IMAD.WIDE R90, R123, 0x4, R90 ;  /* 0x000000047b5a7825 */ /* 0x000fc600078e025a */
[----:B------:R-:W-:Y:S01]  /*7830*/  SEL R175, R174, RZ, P1 ;  /* 0x000000ffaeaf7207 */ /* 0x000fe20000800000 */
[----:B------:R-:W-:Y:S01]  /*7840*/  VIADD R222, R222, UR10 ;  /* 0x0000000adede7c36 */ /* 0x000fe20008000000 */
[C---:B-1----:R-:W-:Y:S01]  /*7850*/  LOP3.LUT R223, R0.reuse, 0xe, RZ, 0xfc, !PT ;  /* 0x0000000e00df7812 */ /* 0x042fe200078efcff */
[----:B------:R-:W-:Y:S01]  /*7860*/  IMAD.WIDE R82, R123, 0x4, R82 ;  /* 0x000000047b527825 */ /* 0x000fe200078e0252 */
[----:B------:R-:W-:Y:S02]  /*7870*/  ISETP.NE.U32.AND P1, PT, R175, RZ, PT ;  /* 0x000000ffaf00720c */ /* 0x000fe40003f25070 */
[----:B------:R-:W-:Y:S01]  /*7880*/  ISETP.GE.AND P0, PT, R223, UR19, PT ;  /* 0x00000013df007c0c */ /* 0x000fe2000bf06270 */
[C---:B------:R-:W-:Y:S01]  /*7890*/  IMAD.WIDE R74, R123.reuse, 0x4, R74 ;  /* 0x000000047b4a7825 */ /* 0x040fe200078e024a */
[----:B------:R-:W-:Y:S02]  /*78a0*/  LOP3.LUT R223, R0, 0x10, RZ, 0xfc, !PT ;  /* 0x0000001000df7812 */ /* 0x000fe400078efcff */
[----:B------:R-:W-:Y:S01]  /*78b0*/  SEL R174, RZ, 0x4, P0 ;  /* 0x00000004ffae7807 */ /* 0x000fe20000000000 */
[----:B------:R-:W-:-:S03]  /*78c0*/  IMAD.WIDE R66, R123, 0x4, R66 ;  /* 0x000000047b427825 */ /* 0x000fc600078e0242 */
[----:B------:R-:W-:Y:S01]  /*78d0*/  SEL R174, R174, RZ, P2 ;  /* 0x000000ffaeae7207 */ /* 0x000fe20001000000 */
[----:B------:R-:W-:Y:S01]  /*78e0*/  IMAD.WIDE R58, R123, 0x4, R58 ;  /* 0x000000047b3a7825 */ /* 0x000fe200078e023a */
[----:B------:R-:W-:Y:S01]  /*78f0*/  ISETP.GE.AND P2, PT, R209, UR19, PT ;  /* 0x00000013d1007c0c */ /* 0x000fe2000bf46270 */
[----:B------:R1:W-:Y:S01]  /*7900*/  LDGSTS.E [R183+0x14000], desc[UR38][R172.64], P1 ;  /* 0x14000000acb77fae */ /* 0x0003e200089a1026 */
[----:B------:R-:W-:Y:S01]  /*7910*/  ISETP.NE.U32.AND P0, PT, R174, RZ, PT ;  /* 0x000000ffae00720c */ /* 0x000fe20003f05070 */
[C---:B------:R-:W-:Y:S01]  /*7920*/  IMAD.WIDE R50, R123.reuse, 0x4, R50 ;  /* 0x000000047b327825 */ /* 0x040fe200078e0232 */
[----:B------:R-:W-:Y:S02]  /*7930*/  SEL R174, RZ, 0x4, P2 ;  /* 0x00000004ffae7807 */ /* 0x000fe40001000000 */
[----:B------:R-:W-:Y:S01]  /*7940*/  ISETP.GE.AND P2, PT, R208, UR19, PT ;  /* 0x00000013d0007c0c */ /* 0x000fe2000bf46270 */
[----:B------:R-:W-:Y:S01]  /*7950*/  IMAD.WIDE R42, R123, 0x4, R42 ;  /* 0x000000047b2a7825 */ /* 0x000fe200078e022a */
[----:B------:R-:W-:-:S02]  /*7960*/  ISETP.GE.AND P1, PT, R223, UR19, PT ;  /* 0x00000013df007c0c */ /* 0x000fc4000bf26270 */
[----:B------:R-:W-:Y:S01]  /*7970*/  SEL R175, R174, RZ, P4 ;  /* 0x000000ffaeaf7207 */ /* 0x000fe20002000000 */
[----:B------:R-:W-:Y:S01]  /*7980*/  IMAD.WIDE R34, R123, 0x4, R34 ;  /* 0x000000047b227825 */ /* 0x000fe200078e0222 */
[----:B------:R-:W-:Y:S02]  /*7990*/  LOP3.LUT R223, R0, 0x12, RZ, 0xfc, !PT ;  /* 0x0000001200df7812 */ /* 0x000fe400078efcff */
[----:B------:R-:W-:Y:S01]  /*79a0*/  SEL R174, RZ, 0x4, P2 ;  /* 0x00000004ffae7807 */ /* 0x000fe20001000000 */
[----:B------:R2:W-:Y:S01]  /*79b0*/  LDGSTS.E [R183+0x14008], desc[UR38][R170.64], P0 ;  /* 0x14008000aab77fae */ /* 0x0005e200081a1026 */
[----:B------:R-:W-:Y:S01]  /*79c0*/  ISETP.GE.AND P6, PT, R223, UR19, PT ;  /* 0x00000013df007c0c */ /* 0x000fe2000bfc6270 */
[C---:B------:R-:W-:Y:S01]  /*79d0*/  IMAD.WIDE R26, R123.reuse, 0x4, R26 ;  /* 0x000000047b1a7825 */ /* 0x040fe200078e021a */
[----:B------:R-:W-:Y:S02]  /*79e0*/  SEL R174, R174, RZ, P5 ;  /* 0x000000ffaeae7207 */ /* 0x000fe40002800000 */
[----:B------:R-:W-:Y:S01]  /*79f0*/  PLOP3.LUT P0, PT, PT, PT, UP3, 0x80, 0x8 ;  /* 0x000000000008781c */ /* 0x000fe20003f0f038 */
[----:B------:R-:W-:Y:S01]  /*7a00*/  IMAD.WIDE R18, R123, 0x4, R18 ;  /* 0x000000047b127825 */ /* 0x000fe200078e0212 */
[----:B------:R-:W-:-:S02]  /*7a10*/  ISETP.GE.AND P5, PT, R179, UR19, PT ;  /* 0x00000013b3007c0c */ /* 0x000fc4000bfa6270 */
[----:B-1----:R-:W-:Y:S01]  /*7a20*/  SEL R172, RZ, 0x4, P6 ;  /* 0x00000004ffac7807 */ /* 0x002fe20003000000 */
[----:B------:R-:W-:Y:S01]  /*7a30*/  IMAD.WIDE R138, R123, 0x4, R138 ;  /* 0x000000047b8a7825 */ /* 0x000fe200078e028a */
[----:B------:R-:W-:Y:S02]  /*7a40*/  ISETP.NE.U32.AND P4, PT, R175, RZ, PT ;  /* 0x000000ffaf00720c */ /* 0x000fe40003f85070 */
[----:B--2---:R-:W-:Y:S01]  /*7a50*/  SEL R170, RZ, 0x4, P1 ;  /* 0x00000004ffaa7807 */ /* 0x004fe20000800000 */
[C---:B------:R-:W-:Y:S01]  /*7a60*/  IMAD.WIDE R130, R123.reuse, 0x4, R130 ;  /* 0x000000047b827825 */ /* 0x040fe200078e0282 */
[----:B------:R-:W-:Y:S02]  /*7a70*/  PLOP3.LUT P1, PT, PT, PT, UP3, 0x80, 0x8 ;  /* 0x000000000008781c */ /* 0x000fe40003f2f038 */
[----:B------:R-:W-:Y:S01]  /*7a80*/  SEL R171, R170, RZ, P0 ;  /* 0x000000ffaaab7207 */ /* 0x000fe20000000000 */
[----:B------:R-:W-:Y:S01]  /*7a90*/  IMAD.WIDE R120, R123, 0x4, R120 ;  /* 0x000000047b787825 */ /* 0x000fe200078e0278 */
[----:B------:R-:W-:-:S02]  /*7aa0*/  PLOP3.LUT P0, PT, PT, PT, UP3, 0x80, 0x8 ;  /* 0x000000000008781c */ /* 0x000fc40003f0f038 */
[----:B------:R-:W-:Y:S01]  /*7ab0*/  SEL R170, RZ, 0x4, P5 ;  /* 0x00000004ffaa7807 */ /* 0x000fe20002800000 */
[C---:B------:R-:W-:Y:S01]  /*7ac0*/  IMAD.WIDE R112, R123.reuse, 0x4, R112 ;  /* 0x000000047b707825 */ /* 0x040fe200078e0270 */
[----:B------:R-:W-:Y:S01]  /*7ad0*/  ISETP.GE.AND P6, PT, R180, UR19, PT ;  /* 0x00000013b4007c0c */ /* 0x000fe2000bfc6270 */
[----:B------:R-:W-:Y:S01]  /*7ae0*/  LDGSTS.E [R183+0x16000], desc[UR38][R200.64], P4 ;  /* 0x16000000c8b77fae */ /* 0x000fe2000a1a1026 */
[----:B------:R-:W-:Y:S01]  /*7af0*/  SEL R172, R172, RZ, P1 ;  /* 0x000000ffacac7207 */ /* 0x000fe20000800000 */
[----:B------:R-:W-:Y:S01]  /*7b00*/  IMAD.WIDE R104, R123, 0x4, R104 ;  /* 0x000000047b687825 */ /* 0x000fe200078e0268 */
[----:B------:R-:W-:Y:S02]  /*7b10*/  ISETP.NE.U32.AND P5, PT, R171, RZ, PT ;  /* 0x000000ffab00720c */ /* 0x000fe40003fa5070 */
[----:B------:R-:W-:Y:S01]  /*7b20*/  ISETP.NE.U32.AND P2, PT, R174, RZ, PT ;  /* 0x000000ffae00720c */ /* 0x000fe20003f45070 */
[----:B------:R-:W-:Y:S01]  /*7b30*/  IMAD.WIDE R96, R123, 0x4, R96 ;  /* 0x000000047b607825 */ /* 0x000fe200078e0260 */
[----:B------:R-:W-:-:S02]  /*7b40*/  SEL R171, R170, RZ, P0 ;  /* 0x000000ffaaab7207 */ /* 0x000fc40000000000 */
[----:B------:R-:W-:Y:S01]  /*7b50*/  SEL R170, RZ, 0x4, P6 ;  /* 0x00000004ffaa7807 */ /* 0x000fe20003000000 */
[C---:B------:R-:W-:Y:S01]  /*7b60*/  IMAD.WIDE R88, R123.reuse, 0x4, R88 ;  /* 0x000000047b587825 */ /* 0x040fe200078e0258 */
[----:B------:R-:W-:Y:S02]  /*7b70*/  ISETP.NE.U32.AND P6, PT, R172, RZ, PT ;  /* 0x000000ffac00720c */ /* 0x000fe40003fc5070 */
[C---:B------:R-:W-:Y:S01]  /*7b80*/  LOP3.LUT R223, R0.reuse, 0x14, RZ, 0xfc, !PT ;  /* 0x0000001400df7812 */ /* 0x040fe200078efcff */
[----:B------:R-:W-:Y:S01]  /*7b90*/  IMAD.WIDE R80, R123, 0x4, R80 ;  /* 0x000000047b507825 */ /* 0x000fe200078e0250 */
[----:B------:R-:W-:Y:S02]  /*7ba0*/  PLOP3.LUT P1, PT, PT, PT, UP3, 0x80, 0x8 ;  /* 0x000000000008781c */ /* 0x000fe40003f2f038 */
[----:B------:R-:W-:Y:S01]  /*7bb0*/  ISETP.GE.AND P4, PT, R223, UR19, PT ;  /* 0x00000013df007c0c */ /* 0x000fe2000bf86270 */
[----:B------:R-:W-:Y:S01]  /*7bc0*/  LDGSTS.E [R183+0x16008], desc[UR38][R198.64], P2 ;  /* 0x16008000c6b77fae */ /* 0x000fe200091a1026 */
[----:B------:R-:W-:Y:S01]  /*7bd0*/  LOP3.LUT R223, R0, 0x16, RZ, 0xfc, !PT ;  /* 0x0000001600df7812 */ /* 0x000fe200078efcff */
[C---:B------:R-:W-:Y:S01]  /*7be0*/  IMAD.WIDE R72, R123.reuse, 0x4, R72 ;  /* 0x000000047b487825 */ /* 0x040fe200078e0248 */
[----:B------:R-:W-:Y:S01]  /*7bf0*/  PLOP3.LUT P2, PT, PT, PT, UP3, 0x80, 0x8 ;  /* 0x000000000008781c */ /* 0x000fe20003f4f038 */
[----:B------:R1:W-:Y:S01]  /*7c00*/  LDGSTS.E [R222+0x14000], desc[UR38][R168.64], P5 ;  /* 0x14000000a8de7fae */ /* 0x0003e2000a9a1026 */
[----:B------:R-:W-:Y:S01]  /*7c10*/  SEL R170, R170, RZ, P1 ;  /* 0x000000ffaaaa7207 */ /* 0x000fe20000800000 */
[----:B------:R-:W-:Y:S01]  /*7c20*/  IMAD.WIDE R64, R123, 0x4, R64 ;  /* 0x000000047b407825 */ /* 0x000fe200078e0240 */
[----:B------:R-:W-:Y:S01]  /*7c30*/  ISETP.GE.AND P5, PT, R181, UR19, PT ;  /* 0x00000013b5007c0c */ /* 0x000fe2000bfa6270 */
[----:B------:R2:W-:Y:S01]  /*7c40*/  LDGSTS.E [R222+0x14008], desc[UR38][R166.64], P6 ;  /* 0x14008000a6de7fae */ /* 0x0005e2000b1a1026 */
[----:B------:R-:W-:Y:S01]  /*7c50*/  ISETP.GE.AND P6, PT, R223, UR19, PT ;  /* 0x00000013df007c0c */ /* 0x000fe2000bfc6270 */
[----:B------:R-:W-:Y:S01]  /*7c60*/  IMAD.WIDE R56, R123, 0x4, R56 ;  /* 0x000000047b387825 */ /* 0x000fe200078e0238 */
[----:B------:R-:W-:-:S02]  /*7c70*/  ISETP.NE.U32.AND P0, PT, R171, RZ, PT ;  /* 0x000000ffab00720c */ /* 0x000fc40003f05070 */
[----:B------:R-:W-:Y:S01]  /*7c80*/  ISETP.NE.U32.AND P1, PT, R170, RZ, PT ;  /* 0x000000ffaa00720c */ /* 0x000fe20003f25070 */
[C---:B------:R-:W-:Y:S01]  /*7c90*/  IMAD.WIDE R48, R123.reuse, 0x4, R48 ;  /* 0x000000047b307825 */ /* 0x040fe200078e0230 */
[----:B------:R-:W-:Y:S02]  /*7ca0*/  LOP3.LUT R223, R0, 0x18, RZ, 0xfc, !PT ;  /* 0x0000001800df7812 */ /* 0x000fe400078efcff */
[----:B-1----:R-:W-:Y:S01]  /*7cb0*/  SEL R168, RZ, 0x4, P6 ;  /* 0x00000004ffa87807 */ /* 0x002fe20003000000 */
[C---:B------:R-:W-:Y:S01]  /*7cc0*/  IMAD.WIDE R40, R123.reuse, 0x4, R40 ;  /* 0x000000047b287825 */ /* 0x040fe200078e0228 */
[----:B------:R-:W-:Y:S02]  /*7cd0*/  ISETP.GE.AND P6, PT, R182, UR19, PT ;  /* 0x00000013b6007c0c */ /* 0x000fe4000bfc6270 */
[----:B--2---:R-:W-:Y:S01]  /*7ce0*/  SEL R166, RZ, 0x4, P4 ;  /* 0x00000004ffa67807 */ /* 0x004fe20002000000 */
[C---:B------:R-:W-:Y:S01]  /*7cf0*/  IMAD.WIDE R32, R123.reuse, 0x4, R32 ;  /* 0x000000047b207825 */ /* 0x040fe200078e0220 */
[----:B------:R-:W-:Y:S01]  /*7d00*/  PLOP3.LUT P4, PT, PT, PT, UP3, 0x80, 0x8 ;  /* 0x000000000008781c */ /* 0x000fe20003f8f038 */
[----:B------:R-:W-:Y:S01]  /*7d10*/  LDGSTS.E [R222+0x16000], desc[UR38][R196.64], P0 ;  /* 0x16000000c4de7fae */ /* 0x000fe200081a1026 */
[----:B------:R-:W-:Y:S01]  /*7d20*/  SEL R167, R166, RZ, P2 ;  /* 0x000000ffa6a77207 */ /* 0x000fe20001000000 */
[C---:B------:R-:W-:Y:S01]  /*7d30*/  IMAD.WIDE R24, R123.reuse, 0x4, R24 ;  /* 0x000000047b187825 */ /* 0x040fe200078e0218 */
[----:B------:R-:W-:Y:S01]  /*7d40*/  PLOP3.LUT P2, PT, PT, PT, UP3, 0x80, 0x8 ;  /* 0x000000000008781c */ /* 0x000fe20003f4f038 */
[----:B------:R1:W-:Y:S01]  /*7d50*/  LDGSTS.E [R222+0x16008], desc[UR38][R194.64], P1 ;  /* 0x16008000c2de7fae */ /* 0x0003e200089a1026 */
[----:B------:R-:W-:Y:S01]  /*7d60*/  SEL R166, RZ, 0x4, P5 ;  /* 0x00000004ffa67807 */ /* 0x000fe20002800000 */
[----:B------:R-:W-:Y:S01]  /*7d70*/  IMAD.WIDE R16, R123, 0x4, R16 ;  /* 0x000000047b107825 */ /* 0x000fe200078e0210 */
[----:B------:R-:W-:-:S02]  /*7d80*/  SEL R168, R168, RZ, P4 ;  /* 0x000000ffa8a87207 */ /* 0x000fc40002000000 */
[----:B------:R-:W-:Y:S02]  /*7d90*/  ISETP.NE.U32.AND P5, PT, R167, RZ, PT ;  /* 0x000000ffa700720c */ /* 0x000fe40003fa5070 */
[----:B------:R-:W-:Y:S02]  /*7da0*/  SEL R167, R166, RZ, P2 ;  /* 0x000000ffa6a77207 */ /* 0x000fe40001000000 */
[----:B------:R-:W-:Y:S02]  /*7db0*/  SEL R166, RZ, 0x4, P6 ;  /* 0x00000004ffa67807 */ /* 0x000fe40003000000 */
[----:B------:R-:W-:Y:S02]  /*7dc0*/  ISETP.NE.U32.AND P6, PT, R168, RZ, PT ;  /* 0x000000ffa800720c */ /* 0x000fe40003fc5070 */
[----:B-1----:R-:W-:Y:S02]  /*7dd0*/  LOP3.LUT R222, R0, 0x1a, RZ, 0xfc, !PT ;  /* 0x0000001a00de7812 */ /* 0x002fe400078efcff */
[----:B------:R-:W-:-:S02]  /*7de0*/  PLOP3.LUT P4, PT, PT, PT, UP3, 0x80, 0x8 ;  /* 0x000000000008781c */ /* 0x000fc40003f8f038 */
[----:B------:R-:W-:Y:S01]  /*7df0*/  LOP3.LUT R183, R0, 0x38, RZ, 0xfc, !PT ;  /* 0x0000003800b77812 */ /* 0x000fe200078efcff */
[----:B------:R1:W-:Y:S01]  /*7e00*/  LDGSTS.E [R212+0x14000], desc[UR38][R164.64], P5 ;  /* 0x14000000a4d47fae */ /* 0x0003e2000a9a1026 */
[----:B------:R-:W-:Y:S02]  /*7e10*/  ISETP.GE.AND P5, PT, R223, UR19, PT ;  /* 0x00000013df007c0c */ /* 0x000fe4000bfa6270 */
[----:B------:R-:W-:Y:S02]  /*7e20*/  ISETP.GE.AND P1, PT, R222, UR19, PT ;  /* 0x00000013de007c0c */ /* 0x000fe4000bf26270 */
[----:B------:R-:W-:Y:S01]  /*7e30*/  SEL R166, R166, RZ, P4 ;  /* 0x000000ffa6a67207 */ /* 0x000fe20002000000 */
[----:B------:R2:W-:Y:S01]  /*7e40*/  LDGSTS.E [R212+0x14008], desc[UR38][R162.64], P6 ;  /* 0x14008000a2d47fae */ /* 0x0005e2000b1a1026 */
[----:B------:R-:W-:Y:S02]  /*7e50*/  PLOP3.LUT P0, PT, PT, PT, UP3, 0x80, 0x8 ;  /* 0x000000000008781c */ /* 0x000fe40003f0f038 */
[----:B------:R-:W-:-:S02]  /*7e60*/  ISETP.GE.AND P6, PT, R183, UR19, PT ;  /* 0x00000013b7007c0c */ /* 0x000fc4000bfc6270 */
[----:B------:R-:W-:Y:S02]  /*7e70*/  ISETP.NE.U32.AND P2, PT, R167, RZ, PT ;  /* 0x000000ffa700720c */ /* 0x000fe40003f45070 */
[----:B-1----:R-:W-:Y:S02]  /*7e80*/  SEL R164, RZ, 0x4, P1 ;  /* 0x00000004ffa47807 */ /* 0x002fe40000800000 */
[----:B------:R-:W-:Y:S02]  /*7e90*/  ISETP.NE.U32.AND P4, PT, R166, RZ, PT ;  /* 0x000000ffa600720c */ /* 0x000fe40003f85070 */
[----:B------:R-:W-:Y:S02]  /*7ea0*/  ISETP.GE.AND P1, PT, R207, UR19, PT ;  /* 0x00000013cf007c0c */ /* 0x000fe4000bf26270 */
[----:B--2---:R-:W-:Y:S02]  /*7eb0*/  SEL R162, RZ, 0x4, P5 ;  /* 0x00000004ffa27807 */ /* 0x004fe40002800000 */
[----:B------:R-:W-:-:S02]  /*7ec0*/  PLOP3.LUT P5, PT, PT, PT, UP3, 0x80, 0x8 ;  /* 0x000000000008781c */ /* 0x000fc40003faf038 */
[----:B------:R-:W-:Y:S01]  /*7ed0*/  SEL R162, R162, RZ, P0 ;  /* 0x000000ffa2a27207 */ /* 0x000fe20000000000 */
[----:B------:R-:W-:Y:S01]  /*7ee0*/  LDGSTS.E [R212+0x16000], desc[UR38][R192.64], P2 ;  /* 0x16000000c0d47fae */ /* 0x000fe200091a1026 */
[----:B------:R-:W-:Y:S02]  /*7ef0*/  PLOP3.LUT P0, PT, PT, PT, UP3, 0x80, 0x8 ;  /* 0x000000000008781c */ /* 0x000fe40003f0f038 */
[----:B------:R-:W-:Y:S01]  /*7f00*/  SEL R163, RZ, 0x4, P6 ;  /* 0x00000004ffa37807 */ /* 0x000fe20003000000 */
[----:B------:R1:W-:Y:S01]  /*7f10*/  LDGSTS.E [R212+0x16008], desc[UR38][R190.64], P4 ;  /* 0x16008000bed47fae */ /* 0x0003e2000a1a1026 */
[----:B------:R-:W-:Y:S02]  /*7f20*/  SEL R164, R164, RZ, P5 ;  /* 0x000000ffa4a47207 */ /* 0x000fe40002800000 */
[----:B------:R-:W-:Y:S02]  /*7f30*/  ISETP.NE.U32.AND P5, PT, R162, RZ, PT ;  /* 0x000000ffa200720c */ /* 0x000fe40003fa5070 */
[----:B------:R-:W-:-:S02]  /*7f40*/  SEL R163, R163, RZ, P0 ;  /* 0x000000ffa3a37207 */ /* 0x000fc40000000000 */
[----:B------:R-:W-:Y:S02]  /*7f50*/  ISETP.NE.U32.AND P0, PT, R164, RZ, PT ;  /* 0x000000ffa400720c */ /* 0x000fe40003f05070 */
[----:B------:R-:W-:Y:S02]  /*7f60*/  PLOP3.LUT P6, PT, PT, PT, UP3, 0x80, 0x8 ;  /* 0x000000000008781c */ /* 0x000fe40003fcf038 */
[----:B------:R-:W-:Y:S02]  /*7f70*/  SEL R162, RZ, 0x4, P1 ;  /* 0x00000004ffa27807 */ /* 0x000fe40000800000 */
[----:B-1----:R-:W-:Y:S02]  /*7f80*/  LOP3.LUT R212, R0, 0x1e, RZ, 0xfc, !PT ;  /* 0x0000001e00d47812 */ /* 0x002fe400078efcff */
[----:B------:R-:W-:Y:S01]  /*7f90*/  SEL R162, R162, RZ, P6 ;  /* 0x000000ffa2a27207 */ /* 0x000fe20003000000 */
[----:B------:R-:W-:Y:S01]  /*7fa0*/  LDGSTS.E [R177+0x14000], desc[UR38][R220.64], P5 ;  /* 0x14000000dcb17fae */ /* 0x000fe2000a9a1026 */
[----:B------:R-:W-:-:S02]  /*7fb0*/  ISETP.GE.AND P4, PT, R213, UR19, PT ;  /* 0x00000013d5007c0c */ /* 0x000fc4000bf86270 */
[----:B------:R-:W-:Y:S01]  /*7fc0*/  ISETP.GE.AND P2, PT, R212, UR19, PT ;  /* 0x00000013d4007c0c */ /* 0x000fe2000bf46270 */
[----:B------:R-:W-:Y:S01]  /*7fd0*/  LDGSTS.E [R177+0x14008], desc[UR38][R218.64], P0 ;  /* 0x14008000dab17fae */ /* 0x000fe200081a1026 */
[----:B------:R-:W-:Y:S02]  /*7fe0*/  ISETP.NE.U32.AND P1, PT, R163, RZ, PT ;  /* 0x000000ffa300720c */ /* 0x000fe40003f25070 */
[----:B------:R-:W-:Y:S02]  /*7ff0*/  ISETP.NE.U32.AND P6, PT, R162, RZ, PT ;  /* 0x000000ffa200720c */ /* 0x000fe40003fc5070 */
[----:B------:R-:W-:Y:S02]  /*8000*/  PLOP3.LUT P0, PT, PT, PT, UP3, 0x80, 0x8 ;  /* 0x000000000008781c */ /* 0x000fe40003f0f038 */
[----:B------:R-:W-:Y:S02]  /*8010*/  SEL R165, RZ, 0x4, P4 ;  /* 0x00000004ffa57807 */ /* 0x000fe40002000000 */
[----:B------:R-:W-:-:S02]  /*8020*/  ISETP.GE.AND P5, PT, R206, UR19, PT ;  /* 0x00000013ce007c0c */ /* 0x000fc4000bfa6270 */
[----:B------:R-:W-:Y:S02]  /*8030*/  SEL R163, RZ, 0x4, P2 ;  /* 0x00000004ffa37807 */ /* 0x000fe40001000000 */
[----:B------:R-:W-:Y:S01]  /*8040*/  ISETP.GE.AND P2, PT, R178, UR19, PT ;  /* 0x00000013b2007c0c */ /* 0x000fe2000bf46270 */
[----:B------:R-:W-:Y:S01]  /*8050*/  LDGSTS.E [R177+0x16000], desc[UR38][R188.64], P1 ;  /* 0x16000000bcb17fae */ /* 0x000fe200089a1026 */
[----:B------:R-:W-:Y:S02]  /*8060*/  PLOP3.LUT P4, PT, PT, PT, UP3, 0x80, 0x8 ;  /* 0x000000000008781c */ /* 0x000fe40003f8f038 */
[----:B------:R-:W-:Y:S01]  /*8070*/  SEL R165, R165, RZ, P0 ;  /* 0x000000ffa5a57207 */ /* 0x000fe20000000000 */
[----:B------:R1:W-:Y:S01]  /*8080*/  LDGSTS.E [R177+0x16008], desc[UR38][R186.64], P6 ;  /* 0x16008000bab17fae */ /* 0x0003e2000b1a1026 */
[----:B------:R-:W-:Y:S02]  /*8090*/  PLOP3.LUT P0, PT, PT, PT, UP3, 0x80, 0x8 ;  /* 0x000000000008781c */ /* 0x000fe40003f0f038 */
[----:B------:R-:W-:-:S02]  /*80a0*/  SEL R164, RZ, 0x4, P5 ;  /* 0x00000004ffa47807 */ /* 0x000fc40002800000 */
[----:B------:R-:W-:Y:S02]  /*80b0*/  PLOP3.LUT P5, PT, PT, PT, UP3, 0x80, 0x8 ;  /* 0x000000000008781c */ /* 0x000fe40003faf038 */
[----:B------:R-:W-:Y:S02]  /*80c0*/  SEL R162, RZ, 0x4, P2 ;  /* 0x00000004ffa27807 */ /* 0x000fe40001000000 */
[----:B------:R-:W-:Y:S02]  /*80d0*/  SEL R163, R163, RZ, P4 ;  /* 0x000000ffa3a37207 */ /* 0x000fe40002000000 */
[----:B------:R-:W-:Y:S02]  /*80e0*/  ISETP.GE.AND P4, PT, R176, UR19, PT ;  /* 0x00000013b0007c0c */ /* 0x000fe4000bf86270 */
[----:B------:R-:W-:Y:S02]  /*80f0*/  SEL R164, R164, RZ, P0 ;  /* 0x000000ffa4a47207 */ /* 0x000fe40000000000 */
[----:B------:R-:W-:-:S02]  /*8100*/  SEL R162, R162, RZ, P5 ;  /* 0x000000ffa2a27207 */ /* 0x000fc40002800000 */
[----:B------:R-:W-:Y:S02]  /*8110*/  ISETP.NE.U32.AND P0, PT, R165, RZ, PT ;  /* 0x000000ffa500720c */ /* 0x000fe40003f05070 */
[----:B------:R-:W-:Y:S01]  /*8120*/  PLOP3.LUT P2, PT, PT, PT, UP3, 0x80, 0x8 ;  /* 0x000000000008781c */ /* 0x000fe20003f4f038 */
[----:B------:R-:W-:Y:S01]  /*8130*/  UISETP.GE.AND UP3, UPT, UR8, 0x80, UPT ;  /* 0x000000800800788c */ /* 0x000fe2000bf66270 */
[----:B------:R-:W-:Y:S02]  /*8140*/  SEL R165, RZ, 0x4, P4 ;  /* 0x00000004ffa57807 */ /* 0x000fe40002000000 */
[----:B------:R-:W-:Y:S02]  /*8150*/  ISETP.NE.U32.AND P5, PT, R163, RZ, PT ;  /* 0x000000ffa300720c */ /* 0x000fe40003fa5070 */
[----:B------:R-:W-:Y:S02]  /*8160*/  ISETP.NE.U32.AND P4, PT, R164, RZ, PT ;  /* 0x000000ffa400720c */ /* 0x000fe40003f85070 */
[----:B------:R-:W-:-:S02]  /*8170*/  ISETP.NE.U32.AND P1, PT, R162, RZ, PT ;  /* 0x000000ffa200720c */ /* 0x000fc40003f25070 */
[----:B-1----:R-:W-:Y:S02]  /*8180*/  LOP3.LUT R177, R3, 0x70, RZ, 0x3c, !PT ;  /* 0x0000007003b17812 */ /* 0x002fe400078e3cff */
[----:B------:R-:W-:-:S03]  /*8190*/  SEL R165, R165, RZ, P2 ;  /* 0x000000ffa5a57207 */ /* 0x000fc60001000000 */
[----:B------:R-:W-:Y:S01]  /*81a0*/  VIADD R177, R177, UR10 ;  /* 0x0000000ab1b17c36 */ /* 0x000fe20008000000 */
[----:B------:R-:W-:-:S04]  /*81b0*/  ISETP.NE.U32.AND P2, PT, R165, RZ, PT ;  /* 0x000000ffa500720c */ /* 0x000fc80003f45070 */
[----:B------:R-:W-:Y:S04]  /*81c0*/  LDGSTS.E [R177+0x14000], desc[UR38][R216.64], P0 ;  /* 0x14000000d8b17fae */ /* 0x000fe800081a1026 */
[----:B------:R-:W-:Y:S04]  /*81d0*/  LDGSTS.E [R177+0x14008], desc[UR38][R214.64], P5 ;  /* 0x14008000d6b17fae */ /* 0x000fe8000a9a1026 */
[----:B------:R-:W-:Y:S04]  /*81e0*/  LDGSTS.E [R177+0x16000], desc[UR38][R184.64], P4 ;  /* 0x16000000b8b17fae */ /* 0x000fe8000a1a1026 */
[----:B------:R1:W-:Y:S04]  /*81f0*/  LDGSTS.E [R177+0x16008], desc[UR38][R160.64], P1 ;  /* 0x16008000a0b17fae */ /* 0x0003e800089a1026 */
[----:B------:R-:W0:Y:S01]  /*8200*/  LDGDEPBAR ;  /* 0x00000000000079af */ /* 0x000e220000000000 */
[----:B-1----:R-:W-:-:S05]  /*8210*/  VIADD R177, R4, UR10 ;  /* 0x0000000a04b17c36 */ /* 0x002fca0008000000 */
        /* <DEDUP_REMOVED lines=65> */
[----:B------:R-:W-:Y:S05]  /*8630*/  BRA.U !UP3, `(.L_x_7) ;  /* 0x000000490b087547 */ /* 0x000fea000b800000 */
[----:B------:R-:W2:Y:S04]  /*8640*/  LDL.LU R176, [R1+0x84] ;  /* 0x0000840001b07983 */ /* 0x000ea80000300800 */
[----:B-1----:R-:W3:Y:S01]  /*8650*/  LDL.LU R177, [R1+0x80] ;  /* 0x0000800001b17983 */ /* 0x002ee20000300800 */
[--C-:B------:R-:W-:Y:S01]  /*8660*/  SHF.R.S32.HI R16, RZ, 0x1f, R5.reuse ;  /* 0x0000001fff107819 */ /* 0x100fe20000011405 */
[----:B------:R-:W-:Y:S01]  /*8670*/  IMAD R205, R122, 0x2, R5 ;  /* 0x000000027acd7824 */ /* 0x000fe200078e0205 */
[----:B------:R-:W-:Y:S01]  /*8680*/  SHF.R.S32.HI R124, RZ, 0x1f, R123 ;  /* 0x0000001fff7c7819 */ /* 0x000fe2000001147b */
[----:B------:R-:W-:Y:S01]  /*8690*/  IMAD.SHL.U32 R139, R123, 0x8, RZ ;  /* 0x000000087b8b7824 */ /* 0x000fe200078e00ff */
[----:B------:R-:W-:Y:S02]  /*86a0*/  SHF.L.U64.HI R163, R5, 0x2, R16 ;  /* 0x0000000205a37819 */ /* 0x000fe40000010210 */
[----:B------:R-:W-:-:S02]  /*86b0*/  SHF.R.S32.HI R17, RZ, 0x1f, R244 ;  /* 0x0000001fff117819 */ /* 0x000fc400000114f4 */
[----:B------:R-:W-:Y:S02]  /*86c0*/  SHF.L.U64.HI R138, R123, 0x3, R124 ;  /* 0x000000037b8a7819 */ /* 0x000fe4000001027c */
[CC--:B------:R-:W-:Y:S02]  /*86d0*/  LEA R121, P0, R244.reuse, R139.reuse, 0x2 ;  /* 0x0000008bf4797211 */ /* 0x0c0fe400078010ff */
[----:B------:R-:W-:Y:S02]  /*86e0*/  SHF.R.S32.HI R21, RZ, 0x1f, R240 ;  /* 0x0000001fff157819 */ /* 0x000fe400000114f0 */
[----:B------:R-:W-:Y:S02]  /*86f0*/  LEA.HI.X R244, R244, R138, R17, 0x2, P0 ;  /* 0x0000008af4f47211 */ /* 0x000fe400000f1411 */
[----:B------:R-:W-:Y:S02]  /*8700*/  SHF.R.S32.HI R17, RZ, 0x1f, R242 ;  /* 0x0000001fff117819 */ /* 0x000fe400000114f2 */
[----:B------:R-:W-:-:S02]  /*8710*/  LEA R159, P0, R242, R139, 0x2 ;  /* 0x0000008bf29f7211 */ /* 0x000fc400078010ff */
[----:B------:R-:W-:Y:S02]  /*8720*/  SHF.R.S32.HI R25, RZ, 0x1f, R238 ;  /* 0x0000001fff197819 */ /* 0x000fe400000114ee */
[-C--:B------:R-:W-:Y:S02]  /*8730*/  LEA.HI.X R17, R242, R138.reuse, R17, 0x2, P0 ;  /* 0x0000008af2117211 */ /* 0x080fe400000f1411 */
[CC--:B------:R-:W-:Y:S02]  /*8740*/  LEA R157, P0, R240.reuse, R139.reuse, 0x2 ;  /* 0x0000008bf09d7211 */ /* 0x0c0fe400078010ff */
[----:B------:R-:W-:Y:S02]  /*8750*/  SHF.R.S32.HI R29, RZ, 0x1f, R236 ;  /* 0x0000001fff1d7819 */ /* 0x000fe400000114ec */
[----:B------:R-:W-:Y:S02]  /*8760*/  LEA.HI.X R21, R240, R138, R21, 0x2, P0 ;  /* 0x0000008af0157211 */ /* 0x000fe400000f1415 */
[----:B------:R-:W-:-:S02]  /*8770*/  LEA R155, P0, R238, R139, 0x2 ;  /* 0x0000008bee9b7211 */ /* 0x000fc400078010ff */
[----:B------:R-:W-:Y:S02]  /*8780*/  SHF.R.S32.HI R33, RZ, 0x1f, R234 ;  /* 0x0000001fff217819 */ /* 0x000fe400000114ea */
[-C--:B------:R-:W-:Y:S02]  /*8790*/  LEA.HI.X R25, R238, R138.reuse, R25, 0x2, P0 ;  /* 0x0000008aee197211 */ /* 0x080fe400000f1419 */
[C---:B------:R-:W-:Y:S02]  /*87a0*/  LEA R127, P0, R236.reuse, R139, 0x2 ;  /* 0x0000008bec7f7211 */ /* 0x040fe400078010ff */
[----:B------:R-:W-:Y:S02]  /*87b0*/  SHF.R.S32.HI R37, RZ, 0x1f, R232 ;  /* 0x0000001fff257819 */ /* 0x000fe400000114e8 */
[----:B------:R-:W-:Y:S02]  /*87c0*/  LEA.HI.X R29, R236, R138, R29, 0x2, P0 ;  /* 0x0000008aec1d7211 */ /* 0x000fe400000f141d */
[----:B------:R-:W-:-:S02]  /*87d0*/  SHF.R.S32.HI R167, RZ, 0x1f, R248 ;  /* 0x0000001fffa77819 */ /* 0x000fc400000114f8 */
[----:B------:R-:W-:Y:S02]  /*87e0*/  SHF.R.S32.HI R166, RZ, 0x1f, R247 ;  /* 0x0000001fffa67819 */ /* 0x000fe400000114f7 */
[----:B------:R-:W-:Y:S02]  /*87f0*/  SHF.R.S32.HI R165, RZ, 0x1f, R246 ;  /* 0x0000001fffa57819 */ /* 0x000fe400000114f6 */
[----:B------:R-:W-:Y:S02]  /*8800*/  SHF.R.S32.HI R164, RZ, 0x1f, R245 ;  /* 0x0000001fffa47819 */ /* 0x000fe400000114f5 */
[----:B--2---:R-:W-:Y:S02]  /*8810*/  SHF.R.S32.HI R125, RZ, 0x1f, R176 ;  /* 0x0000001fff7d7819 */ /* 0x004fe400000114b0 */
[----:B------:R-:W-:Y:S02]  /*8820*/  LEA R18, P0, R234, R139, 0x2 ;  /* 0x0000008bea127211 */ /* 0x000fe400078010ff */
[----:B------:R-:W-:Y:S01]  /*8830*/  SHF.L.U64.HI R125, R176, 0x2, R125 ;  /* 0x00000002b07d7819 */ /* 0x000fe2000001027d */
[----:B------:R-:W-:Y:S01]  /*8840*/  IMAD R176, R122, 0x2, R5 ;  /* 0x000000027ab07824 */ /* 0x000fe200078e0205 */
[----:B---3--:R-:W-:-:S02]  /*8850*/  SHF.R.S32.HI R5, RZ, 0x1f, R177 ;  /* 0x0000001fff057819 */ /* 0x008fc400000114b1 */
[----:B------:R-:W-:Y:S01]  /*8860*/  SHF.R.S32.HI R41, RZ, 0x1f, R230 ;  /* 0x0000001fff297819 */ /* 0x000fe200000114e6 */
[----:B------:R-:W-:Y:S01]  /*8870*/  IMAD R176, R122, 0x2, R176 ;  /* 0x000000027ab07824 */ /* 0x000fe200078e02b0 */
[----:B------:R-:W-:Y:S02]  /*8880*/  SHF.L.U64.HI R5, R177, 0x2, R5 ;  /* 0x00000002b1057819 */ /* 0x000fe40000010205 */
[----:B------:R-:W2:Y:S01]  /*8890*/  LDL.LU R177, [R1] ;  /* 0x0000000001b17983 */ /* 0x000ea20000300800 */
[----:B------:R-:W-:Y:S02]  /*88a0*/  SHF.R.S32.HI R45, RZ, 0x1f, R228 ;  /* 0x0000001fff2d7819 */ /* 0x000fe400000114e4 */
[----:B------:R-:W-:Y:S02]  /*88b0*/  SHF.R.S32.HI R161, RZ, 0x1f, R176 ;  /* 0x0000001fffa17819 */ /* 0x000fe400000114b0 */
[----:B------:R-:W-:Y:S02]  /*88c0*/  SHF.R.S32.HI R49, RZ, 0x1f, R226 ;  /* 0x0000001fff317819 */ /* 0x000fe400000114e2 */
[----:B------:R-:W-:-:S02]  /*88d0*/  SHF.L.U64.HI R161, R176, 0x2, R161 ;  /* 0x00000002b0a17819 */ /* 0x000fc400000102a1 */
[----:B------:R-:W3:Y:S01]  /*88e0*/  LDL.LU R176, [R1+0x4] ;  /* 0x0000040001b07983 */ /* 0x000ee20000300800 */
[-C--:B------:R-:W-:Y:S02]  /*88f0*/  LEA.HI.X R33, R234, R138.reuse, R33, 0x2, P0 ;  /* 0x0000008aea217211 */ /* 0x080fe400000f1421 */
[CC--:B------:R-:W-:Y:S01]  /*8900*/  LEA R22, P0, R232.reuse, R139.reuse, 0x2 ;  /* 0x0000008be8167211 */ /* 0x0c0fe200078010ff */
[----:B------:R-:W4:Y:S01]  /*8910*/  LDL.LU R173, [R1+0x8] ;  /* 0x0000080001ad7983 */ /* 0x000f220000300800 */
[----:B------:R-:W-:Y:S02]  /*8920*/  SHF.R.S32.HI R53, RZ, 0x1f, R224 ;  /* 0x0000001fff357819 */ /* 0x000fe400000114e0 */
[-C--:B------:R-:W-:Y:S01]  /*8930*/  LEA.HI.X R37, R232, R138.reuse, R37, 0x2, P0 ;  /* 0x0000008ae8257211 */ /* 0x080fe200000f1425 */
[----:B------:R-:W5:Y:S01]  /*8940*/  LDL.LU R174, [R1+0xc] ;  /* 0x00000c0001ae7983 */ /* 0x000f620000300800 */
[C---:B------:R-:W-:Y:S02]  /*8950*/  LEA R26, P0, R230.reuse, R139, 0x2 ;  /* 0x0000008be61a7211 */ /* 0x040fe400078010ff */
[----:B------:R-:W-:Y:S01]  /*8960*/  SHF.R.S32.HI R57, RZ, 0x1f, R14 ;  /* 0x0000001fff397819 */ /* 0x000fe2000001140e */
[----:B------:R-:W5:Y:S01]  /*8970*/  LDL.LU R175, [R1+0x10] ;  /* 0x0000100001af7983 */ /* 0x000f620000300800 */
[----:B------:R-:W-:-:S02]  /*8980*/  LEA.HI.X R41, R230, R138, R41, 0x2, P0 ;  /* 0x0000008ae6297211 */ /* 0x000fc400000f1429 */
[CC--:B------:R-:W-:Y:S01]  /*8990*/  LEA R30, P0, R228.reuse, R139.reuse, 0x2 ;  /* 0x0000008be41e7211 */ /* 0x0c0fe200078010ff */
[----:B------:R-:W5:Y:S01]  /*89a0*/  LDL.LU R202, [R1+0x14] ;  /* 0x0000140001ca7983 */ /* 0x000f620000300800 */
        /* <DEDUP_REMOVED lines=10> */
[-C--:B------:R-:W-:Y:S02]  /*8a50*/  LEA.HI.X R53, R224, R138.reuse, R53, 0x2, P0 ;  /* 0x0000008ae0357211 */ /* 0x080fe400000f1435 */
[C---:B------:R-:W-:Y:S02]  /*8a60*/  LEA R42, P0, R14.reuse, R139, 0x2 ;  /* 0x0000008b0e2a7211 */ /* 0x040fe400078010ff */
[----:B------:R-:W-:Y:S02]  /*8a70*/  SHF.R.S32.HI R16, RZ, 0x1f, R243 ;  /* 0x0000001fff107819 */ /* 0x000fe400000114f3 */
[----:B------:R-:W-:-:S02]  /*8a80*/  LEA.HI.X R57, R14, R138, R57, 0x2, P0 ;  /* 0x0000008a0e397211 */ /* 0x000fc400000f1439 */
[CC--:B------:R-:W-:Y:S02]  /*8a90*/  LEA R46, P0, R12.reuse, R139.reuse, 0x2 ;  /* 0x0000008b0c2e7211 */ /* 0x0c0fe400078010ff */
[-C--:B------:R-:W-:Y:S02]  /*8aa0*/  LEA R158, P1, R243, R139.reuse, 0x2 ;  /* 0x0000008bf39e7211 */ /* 0x080fe400078210ff */
[-C--:B------:R-:W-:Y:S02]  /*8ab0*/  LEA.HI.X R61, R12, R138.reuse, R61, 0x2, P0 ;  /* 0x0000008a0c3d7211 */ /* 0x080fe400000f143d */
[C---:B------:R-:W-:Y:S02]  /*8ac0*/  LEA R50, P0, R10.reuse, R139, 0x2 ;  /* 0x0000008b0a327211 */ /* 0x040fe400078010ff */
[----:B------:R-:W-:Y:S02]  /*8ad0*/  SHF.R.S32.HI R73, RZ, 0x1f, R6 ;  /* 0x0000001fff497819 */ /* 0x000fe40000011406 */
[----:B------:R-:W-:-:S02]  /*8ae0*/  LEA.HI.X R65, R10, R138, R65, 0x2, P0 ;  /* 0x0000008a0a417211 */ /* 0x000fc400000f1441 */
[CC--:B------:R-:W-:Y:S02]  /*8af0*/  LEA R54, P0, R8.reuse, R139.reuse, 0x2 ;  /* 0x0000008b08367211 */ /* 0x0c0fe400078010ff */
[----:B------:R-:W-:Y:S02]  /*8b00*/  SHF.R.S32.HI R162, RZ, 0x1f, R205 ;  /* 0x0000001fffa27819 */ /* 0x000fe400000114cd */
[-C--:B------:R-:W-:Y:S02]  /*8b10*/  LEA.HI.X R69, R8, R138.reuse, R69, 0x2, P0 ;  /* 0x0000008a08457211 */ /* 0x080fe400000f1445 */
[C---:B------:R-:W-:Y:S02]  /*8b20*/  LEA R58, P0, R6.reuse, R139, 0x2 ;  /* 0x0000008b063a7211 */ /* 0x040fe400078010ff */
[-C--:B------:R-:W-:Y:S02]  /*8b30*/  LEA.HI.X R243, R243, R138.reuse, R16, 0x2, P1 ;  /* 0x0000008af3f37211 */ /* 0x080fe400008f1410 */
[----:B------:R-:W-:-:S02]  /*8b40*/  LEA.HI.X R73, R6, R138, R73, 0x2, P0 ;  /* 0x0000008a06497211 */ /* 0x000fc400000f1449 */
[----:B------:R-:W-:Y:S02]  /*8b50*/  SHF.R.S32.HI R19, RZ, 0x1f, R241 ;  /* 0x0000001fff137819 */ /* 0x000fe400000114f1 */
[-C--:B------:R-:W-:Y:S02]  /*8b60*/  LEA R160, P1, R241, R139.reuse, 0x2 ;  /* 0x0000008bf1a07211 */ /* 0x080fe400078210ff */
[----:B------:R-:W-:Y:S02]  /*8b70*/  SHF.L.U64.HI R162, R205, 0x2, R162 ;  /* 0x00000002cda27819 */ /* 0x000fe400000102a2 */
[----:B------:R-:W5:Y:S01]  /*8b80*/  LDL.LU R205, [R1+0x24] ;  /* 0x0000240001cd7983 */ /* 0x000f620000300800 */
        /* <DEDUP_REMOVED lines=42> */
[----:B------:R-:W-:Y:S02]  /*8e30*/  IADD3 R121, P5, PT, R121, UR22, RZ ;  /* 0x0000001679797c10 */ /* 0x000fe4000ffbe0ff */
[----:B------:R-:W-:Y:S01]  /*8e40*/  LEA.HI.X R75, R252, R138, R75, 0x2, P1 ;  /* 0x0000008afc4b7211 */ /* 0x000fe200008f144b */
[----:B------:R-:W-:Y:S01]  /*8e50*/  USHF.R.S32.HI UR4, URZ, 0x1f, UR8 ;  /* 0x0000001fff047899 */ /* 0x000fe20008011408 */
[-C--:B------:R-:W-:Y:S01]  /*8e60*/  IMAD R186, R178, R122.reuse, RZ ;  /* 0x0000007ab2ba7224 */ /* 0x080fe200078e02ff */
[----:B------:R-:W-:Y:S01]  /*8e70*/  SHF.R.S32.HI R187, RZ, 0x1f, R145 ;  /* 0x0000001fffbb7819 */ /* 0x000fe20000011491 */
[-C--:B------:R-:W-:Y:S01]  /*8e80*/  IMAD R185, R206, R122.reuse, RZ ;  /* 0x0000007aceb97224 */ /* 0x080fe200078e02ff */
[----:B------:R-:W-:Y:S01]  /*8e90*/  SHF.L.U64.HI R167, R248, 0x2, R167 ;  /* 0x00000002f8a77819 */ /* 0x000fe200000102a7 */
[-C--:B------:R-:W-:Y:S01]  /*8ea0*/  IMAD R184, R207, R122.reuse, RZ ;  /* 0x0000007acfb87224 */ /* 0x080fe200078e02ff */
[----:B------:R-:W-:Y:S01]  /*8eb0*/  SHF.L.U64.HI R166, R247, 0x2, R166 ;  /* 0x00000002f7a67819 */ /* 0x000fe200000102a6 */
[-C--:B------:R-:W-:Y:S01]  /*8ec0*/  IMAD R183, R183, R122.reuse, RZ ;  /* 0x0000007ab7b77224 */ /* 0x080fe200078e02ff */
[----:B------:R-:W-:Y:S01]  /*8ed0*/  SHF.L.U64.HI R165, R246, 0x2, R165 ;  /* 0x00000002f6a57819 */ /* 0x000fe200000102a5 */
[----:B------:R-:W-:Y:S01]  /*8ee0*/  IMAD R182, R182, R122, RZ ;  /* 0x0000007ab6b67224 */ /* 0x000fe200078e02ff */
[----:B------:R-:W-:-:S02]  /*8ef0*/  SHF.L.U64.HI R164, R245, 0x2, R164 ;  /* 0x00000002f5a47819 */ /* 0x000fc400000102a4 */
[----:B--2---:R-:W-:Y:S02]  /*8f00*/  SHF.R.S32.HI R77, RZ, 0x1f, R177 ;  /* 0x0000001fff4d7819 */ /* 0x004fe400000114b1 */
[----:B------:R-:W-:-:S04]  /*8f10*/  LEA R62, P0, R177, R139, 0x2 ;  /* 0x0000008bb13e7211 */ /* 0x000fc800078010ff */
[----:B------:R-:W-:Y:S02]  /*8f20*/  LEA.HI.X R77, R177, R138, R77, 0x2, P0 ;  /* 0x0000008ab14d7211 */ /* 0x000fe400000f144d */
[----:B------:R-:W2:Y:S01]  /*8f30*/  LDL.LU R177, [R1+0x28] ;  /* 0x0000280001b17983 */ /* 0x000ea20000300800 */
[----:B---3--:R-:W-:Y:S02]  /*8f40*/  SHF.R.S32.HI R79, RZ, 0x1f, R176 ;  /* 0x0000001fff4f7819 */ /* 0x008fe400000114b0 */
[----:B------:R-:W-:-:S04]  /*8f50*/  LEA R64, P1, R176, R139, 0x2 ;  /* 0x0000008bb0407211 */ /* 0x000fc800078210ff */
[-C--:B------:R-:W-:Y:S02]  /*8f60*/  LEA.HI.X R79, R176, R138.reuse, R79, 0x2, P1 ;  /* 0x0000008ab04f7211 */ /* 0x080fe400008f144f */
[----:B------:R-:W3:Y:S01]  /*8f70*/  LDL.LU R176, [R1+0x2c] ;  /* 0x00002c0001b07983 */ /* 0x000ee20000300800 */
[----:B----4-:R-:W-:Y:S02]  /*8f80*/  SHF.R.S32.HI R81, RZ, 0x1f, R173 ;  /* 0x0000001fff517819 */ /* 0x010fe400000114ad */
[CC--:B------:R-:W-:Y:S02]  /*8f90*/  LEA R66, P0, R173.reuse, R139.reuse, 0x2 ;  /* 0x0000008bad427211 */ /* 0x0c0fe400078010ff */
[----:B-----5:R-:W-:Y:S02]  /*8fa0*/  SHF.R.S32.HI R83, RZ, 0x1f, R174 ;  /* 0x0000001fff537819 */ /* 0x020fe400000114ae */
[----:B------:R-:W-:Y:S02]  /*8fb0*/  LEA R68, P1, R174, R139, 0x2 ;  /* 0x0000008bae447211 */ /* 0x000fe400078210ff */
[----:B------:R-:W-:-:S02]  /*8fc0*/  LEA.HI.X R81, R173, R138, R81, 0x2, P0 ;  /* 0x0000008aad517211 */ /* 0x000fc400000f1451 */
[----:B------:R-:W-:Y:S01]  /*8fd0*/  SHF.R.S32.HI R85, RZ, 0x1f, R175 ;  /* 0x0000001fff557819 */ /* 0x000fe200000114af */
[----:B------:R-:W4:Y:S01]  /*8fe0*/  LDL.LU R173, [R1+0x30] ;  /* 0x0000300001ad7983 */ /* 0x000f220000300800 */
[CC--:B------:R-:W-:Y:S02]  /*8ff0*/  LEA R70, P0, R175.reuse, R139.reuse, 0x2 ;  /* 0x0000008baf467211 */ /* 0x0c0fe400078010ff */
[-C--:B------:R-:W-:Y:S02]  /*9000*/  LEA.HI.X R83, R174, R138.reuse, R83, 0x2, P1 ;  /* 0x0000008aae537211 */ /* 0x080fe400008f1453 */
[----:B------:R-:W-:Y:S01]  /*9010*/  SHF.R.S32.HI R87, RZ, 0x1f, R202 ;  /* 0x0000001fff577819 */ /* 0x000fe200000114ca */
[----:B------:R-:W5:Y:S01]  /*9020*/  LDL.LU R174, [R1+0x34] ;  /* 0x0000340001ae7983 */ /* 0x000f620000300800 */
[----:B------:R-:W-:Y:S02]  /*9030*/  LEA R72, P1, R202, R139, 0x2 ;  /* 0x0000008bca487211 */ /* 0x000fe400078210ff */
[----:B------:R-:W-:-:S02]  /*9040*/  LEA.HI.X R85, R175, R138, R85, 0x2, P0 ;  /* 0x0000008aaf557211 */ /* 0x000fc400000f1455 */
[----:B------:R-:W-:Y:S01]  /*9050*/  SHF.R.S32.HI R89, RZ, 0x1f, R203 ;  /* 0x0000001fff597819 */ /* 0x000fe200000114cb */
[----:B------:R-:W5:Y:S01]  /*9060*/  LDL.LU R175, [R1+0x38] ;  /* 0x0000380001af7983 */ /* 0x000f620000300800 */
        /* <DEDUP_REMOVED lines=8> */
[-C--:B------:R-:W-:Y:S02]  /*90f0*/  LEA R78, P0, R172, R139.reuse, 0x2 ;  /* 0x0000008bac4e7211 */ /* 0x080fe400078010ff */
[-C--:B------:R-:W-:Y:S02]  /*9100*/  LEA.HI.X R91, R204, R138.reuse, R91, 0x2, P1 ;  /* 0x0000008acc5b7211 */ /* 0x080fe400008f145b */
[----:B------:R-:W-:Y:S01]  /*9110*/  LEA.HI.X R93, R172, R138, R93, 0x2, P0 ;  /* 0x0000008aac5d7211 */ /* 0x000fe200000f145d */
[----:B------:R-:W5:Y:S01]  /*9120*/  LDL.LU R204, [R1+0x44] ;  /* 0x0000440001cc7983 */ /* 0x000f620000300800 */
[----:B------:R-:W-:Y:S02]  /*9130*/  SHF.R.S32.HI R95, RZ, 0x1f, R205 ;  /* 0x0000001fff5f7819 */ /* 0x000fe400000114cd */
[----:B------:R-:W-:-:S04]  /*9140*/  LEA R80, P1, R205, R139, 0x2 ;  /* 0x0000008bcd507211 */ /* 0x000fc800078210ff */
[----:B------:R-:W-:Y:S02]  /*9150*/  LEA.HI.X R95, R205, R138, R95, 0x2, P1 ;  /* 0x0000008acd5f7211 */ /* 0x000fe400008f145f */
[----:B------:R-:W5:Y:S01]  /*9160*/  LDL.LU R205, [R1+0x48] ;  /* 0x0000480001cd7983 */ /* 0x000f620000300800 */
[----:B--2---:R-:W-:Y:S02]  /*9170*/  SHF.R.S32.HI R97, RZ, 0x1f, R177 ;  /* 0x0000001fff617819 */ /* 0x004fe400000114b1 */
[----:B------:R-:W-:-:S04]  /*9180*/  LEA R82, P0, R177, R139, 0x2 ;  /* 0x0000008bb1527211 */ /* 0x000fc800078010ff */
[----:B------:R-:W-:Y:S02]  /*9190*/  LEA.HI.X R97, R177, R138, R97, 0x2, P0 ;  /* 0x0000008ab1617211 */ /* 0x000fe400000f1461 */
[----:B------:R-:W2:Y:S01]  /*91a0*/  LDL.LU R177, [R1+0x4c] ;  /* 0x00004c0001b17983 */ /* 0x000ea20000300800 */
[----:B---3--:R-:W-:Y:S02]  /*91b0*/  SHF.R.S32.HI R99, RZ, 0x1f, R176 ;  /* 0x0000001fff637819 */ /* 0x008fe400000114b0 */
[----:B------:R-:W-:-:S04]  /*91c0*/  LEA R84, P1, R176, R139, 0x2 ;  /* 0x0000008bb0547211 */ /* 0x000fc800078210ff */
[----:B------:R-:W-:Y:S02]  /*91d0*/  LEA.HI.X R99, R176, R138, R99, 0x2, P1 ;  /* 0x0000008ab0637211 */ /* 0x000fe400008f1463 */
[----:B------:R-:W3:Y:S04]  /*91e0*/  LDL.LU R176, [R1+0x50] ;  /* 0x0000500001b07983 */ /* 0x000ee80000300800 */
[----:B------:R-:W3:Y:S01]  /*91f0*/  LDL.LU R170, [R1+0x54] ;  /* 0x0000540001aa7983 */ /* 0x000ee20000300800 */
[----:B----4-:R-:W-:Y:S02]  /*9200*/  SHF.R.S32.HI R101, RZ, 0x1f, R173 ;  /* 0x0000001fff657819 */ /* 0x010fe400000114ad */
[----:B------:R-:W-:Y:S01]  /*9210*/  LEA R86, P0, R173, R139, 0x2 ;  /* 0x0000008bad567211 */ /* 0x000fe200078010ff */
[----:B------:R-:W4:Y:S01]  /*9220*/  LDL.LU R171, [R1+0x58] ;  /* 0x0000580001ab7983 */ /* 0x000f220000300800 */
[----:B-----5:R-:W-:-:S02]  /*9230*/  SHF.R.S32.HI R103, RZ, 0x1f, R174 ;  /* 0x0000001fff677819 */ /* 0x020fc400000114ae */
[CC--:B------:R-:W-:Y:S01]  /*9240*/  LEA R88, P1, R174.reuse, R139.reuse, 0x2 ;  /* 0x0000008bae587211 */ /* 0x0c0fe200078210ff */
[----:B------:R-:W5:Y:S01]  /*9250*/  LDL.LU R172, [R1+0x5c] ;  /* 0x00005c0001ac7983 */ /* 0x000f620000300800 */
[-C--:B------:R-:W-:Y:S02]  /*9260*/  LEA.HI.X R101, R173, R138.reuse, R101, 0x2, P0 ;  /* 0x0000008aad657211 */ /* 0x080fe400000f1465 */
[----:B------:R-:W-:Y:S01]  /*9270*/  SHF.R.S32.HI R105, RZ, 0x1f, R175 ;  /* 0x0000001fff697819 */ /* 0x000fe200000114af */
[----:B------:R-:W5:Y:S01]  /*9280*/  LDL.LU R173, [R1+0x60] ;  /* 0x0000600001ad7983 */ /* 0x000f620000300800 */
[-C--:B------:R-:W-:Y:S02]  /*9290*/  LEA R90, P0, R175, R139.reuse, 0x2 ;  /* 0x0000008baf5a7211 */ /* 0x080fe400078010ff */
[----:B------:R-:W-:Y:S02]  /*92a0*/  LEA.HI.X R103, R174, R138, R103, 0x2, P1 ;  /* 0x0000008aae677211 */ /* 0x000fe400008f1467 */
[----:B------:R-:W-:Y:S01]  /*92b0*/  SHF.R.S32.HI R107, RZ, 0x1f, R202 ;  /* 0x0000001fff6b7819 */ /* 0x000fe200000114ca */
[----:B------:R-:W5:Y:S01]  /*92c0*/  LDL.LU R174, [R1+0x64] ;  /* 0x0000640001ae7983 */ /* 0x000f620000300800 */
[----:B------:R-:W-:-:S02]  /*92d0*/  LEA R92, P1, R202, R139, 0x2 ;  /* 0x0000008bca5c7211 */ /* 0x000fc400078210ff */
        /* <DEDUP_REMOVED lines=9> */
[----:B------:R-:W-:Y:S01]  /*9370*/  LEA.HI.X R111, R204, R138, R111, 0x2, P1 ;  /* 0x0000008acc6f7211 */ /* 0x000fe200008f146f */
[----:B------:R-:W5:Y:S04]  /*9380*/  LDL.LU R203, [R1+0x70] ;  /* 0x0000700001cb7983 */ /* 0x000f680000300800 */
        /* <DEDUP_REMOVED lines=13> */
[----:B------:R-:W-:Y:S02]  /*9460*/  SHF.R.S32.HI R116, RZ, 0x1f, R170 ;  /* 0x0000001fff747819 */ /* 0x000fe400000114aa */
[CC--:B------:R-:W-:Y:S02]  /*9470*/  LEA R104, P1, R170.reuse, R139.reuse, 0x2 ;  /* 0x0000008baa687211 */ /* 0x0c0fe400078210ff */
[----:B----4-:R-:W-:Y:S02]  /*9480*/  SHF.R.S32.HI R117, RZ, 0x1f, R171 ;  /* 0x0000001fff757819 */ /* 0x010fe400000114ab */
[----:B------:R-:W-:Y:S02]  /*9490*/  LEA R106, P0, R171, R139, 0x2 ;  /* 0x0000008bab6a7211 */ /* 0x000fe400078010ff */
[----:B------:R-:W-:-:S02]  /*94a0*/  LEA.HI.X R116, R170, R138, R116, 0x2, P1 ;  /* 0x0000008aaa747211 */ /* 0x000fc400008f1474 */
[-C--:B------:R-:W-:Y:S02]  /*94b0*/  LEA.HI.X R117, R171, R138.reuse, R117, 0x2, P0 ;  /* 0x0000008aab757211 */ /* 0x080fe400000f1475 */
[----:B-----5:R-:W-:Y:S02]  /*94c0*/  SHF.R.S32.HI R118, RZ, 0x1f, R172 ;  /* 0x0000001fff767819 */ /* 0x020fe400000114ac */
[CC--:B------:R-:W-:Y:S02]  /*94d0*/  LEA R108, P1, R172.reuse, R139.reuse, 0x2 ;  /* 0x0000008bac6c7211 */ /* 0x0c0fe400078210ff */
[----:B------:R-:W-:Y:S02]  /*94e0*/  SHF.R.S32.HI R119, RZ, 0x1f, R173 ;  /* 0x0000001fff777819 */ /* 0x000fe400000114ad */
[----:B------:R-:W-:Y:S02]  /*94f0*/  LEA R110, P0, R173, R139, 0x2 ;  /* 0x0000008bad6e7211 */ /* 0x000fe400078010ff */
[----:B------:R-:W-:-:S02]  /*9500*/  LEA.HI.X R118, R172, R138, R118, 0x2, P1 ;  /* 0x0000008aac767211 */ /* 0x000fc400008f1476 */
[-C--:B------:R-:W-:Y:S02]  /*9510*/  LEA.HI.X R119, R173, R138.reuse, R119, 0x2, P0 ;  /* 0x0000008aad777211 */ /* 0x080fe400000f1477 */
[----:B------:R-:W-:Y:S02]  /*9520*/  SHF.R.S32.HI R120, RZ, 0x1f, R174 ;  /* 0x0000001fff787819 */ /* 0x000fe400000114ae */
        /* <DEDUP_REMOVED lines=12> */
[----:B------:R-:W-:Y:S02]  /*95f0*/  LEA R135, P1, R204, R139, 0x2 ;  /* 0x0000008bcc877211 */ /* 0x000fe400078210ff */
[----:B------:R-:W-:Y:S02]  /*9600*/  IADD3 R8, P4, PT, R160, UR22, RZ ;  /* 0x00000016a0087c10 */ /* 0x000fe4000ff9e0ff */
[----:B------:R-:W-:Y:S02]  /*9610*/  LEA.HI.X R134, R204, R138, R134, 0x2, P1 ;  /* 0x0000008acc867211 */ /* 0x000fe400008f1486 */
[----:B------:R-:W-:-:S02]  /*9620*/  SHF.R.S32.HI R136, RZ, 0x1f, R205 ;  /* 0x0000001fff887819 */ /* 0x000fc400000114cd */
[----:B------:R-:W-:-:S04]  /*9630*/  LEA R137, P0, R205, R139, 0x2 ;  /* 0x0000008bcd897211 */ /* 0x000fc800078010ff */
[----:B------:R-:W-:Y:S02]  /*9640*/  LEA.HI.X R136, R205, R138, R136, 0x2, P0 ;  /* 0x0000008acd887211 */ /* 0x000fe400000f1488 */
[----:B------:R-:W-:Y:S02]  /*9650*/  IADD3.X R13, PT, PT, R244, UR23, RZ, P5, !PT ;  /* 0x00000017f40d7c10 */ /* 0x000fe4000affe4ff */
[----:B------:R-:W-:Y:S02]  /*9660*/  IADD3.X R19, PT, PT, R19, UR23, RZ, P4, !PT ;  /* 0x0000001713137c10 */ /* 0x000fe4000a7fe4ff */
[----:B------:R-:W-:Y:S02]  /*9670*/  IADD3 R9, P5, PT, R157, UR22, RZ ;  /* 0x000000169d097c10 */ /* 0x000fe4000ffbe0ff */
[----:B------:R-:W-:Y:S02]  /*9680*/  IADD3 R12, P4, PT, R154, UR22, RZ ;  /* 0x000000169a0c7c10 */ /* 0x000fe4000ff9e0ff */
[----:B------:R-:W-:-:S02]  /*9690*/  IADD3.X R21, PT, PT, R21, UR23, RZ, P5, !PT ;  /* 0x0000001715157c10 */ /* 0x000fc4000affe4ff */
[----:B------:R-:W-:Y:S02]  /*96a0*/  IADD3.X R27, PT, PT, R27, UR23, RZ, P4, !PT ;  /* 0x000000171b1b7c10 */ /* 0x000fe4000a7fe4ff */
[----:B------:R-:W-:Y:S02]  /*96b0*/  IADD3 R14, P5, PT, R127, UR22, RZ ;  /* 0x000000167f0e7c10 */ /* 0x000fe4000ffbe0ff */
[----:B------:R-:W-:Y:S02]  /*96c0*/  IADD3 R20, P4, PT, R20, UR22, RZ ;  /* 0x0000001614147c10 */ /* 0x000fe4000ff9e0ff */
[----:B------:R-:W-:Y:S02]  /*96d0*/  IADD3.X R29, PT, PT, R29, UR23, RZ, P5, !PT ;  /* 0x000000171d1d7c10 */ /* 0x000fe4000affe4ff */
[----:B------:R-:W-:Y:S02]  /*96e0*/  IADD3.X R35, PT, PT, R35, UR23, RZ, P4, !PT ;  /* 0x0000001723237c10 */ /* 0x000fe4000a7fe4ff */
[----:B------:R-:W-:-:S02]  /*96f0*/  IADD3 R22, P5, PT, R22, UR22, RZ ;  /* 0x0000001616167c10 */ /* 0x000fc4000ffbe0ff */
[----:B------:R-:W-:Y:S02]  /*9700*/  IADD3 R28, P4, PT, R28, UR22, RZ ;  /* 0x000000161c1c7c10 */ /* 0x000fe4000ff9e0ff */
        /* <DEDUP_REMOVED lines=37> */
[----:B------:R-:W-:Y:S01]  /*9960*/  IADD3.X R114, PT, PT, R114, UR23, RZ, P4, !PT ;  /* 0x0000001772727c10 */ /* 0x000fe2000a7fe4ff */
[----:B------:R-:W-:Y:S01]  /*9970*/  ULEA.HI UR4, UR4, UR8, URZ, 0x6 ;  /* 0x0000000804047291 */ /* 0x000fe2000f8f30ff */
[----:B------:R-:W-:Y:S02]  /*9980*/  IADD3 R102, P5, PT, R102, UR22, RZ ;  /* 0x0000001666667c10 */ /* 0x000fe4000ffbe0ff */
[----:B------:R-:W-:Y:S01]  /*9990*/  IADD3 R108, P4, PT, R108, UR22, RZ ;  /* 0x000000166c6c7c10 */ /* 0x000fe2000ff9e0ff */
[----:B------:R-:W-:Y:S01]  /*99a0*/  USHF.R.S32.HI UR28, URZ, 0x6, UR4 ;  /* 0x00000006ff1c7899 */ /* 0x000fe20008011404 */
[----:B------:R-:W-:-:S02]  /*99b0*/  IADD3.X R115, PT, PT, R115, UR23, RZ, P5, !PT ;  /* 0x0000001773737c10 */ /* 0x000fc4000affe4ff */
[----:B------:R-:W-:Y:S01]  /*99c0*/  IADD3.X R118, PT, PT, R118, UR23, RZ, P4, !PT ;  /* 0x0000001776767c10 */ /* 0x000fe2000a7fe4ff */
[-C--:B------:R-:W-:Y:S01]  /*99d0*/  IMAD R178, R208, R122.reuse, RZ ;  /* 0x0000007ad0b27224 */ /* 0x080fe200078e02ff */
[----:B------:R-:W-:Y:S01]  /*99e0*/  IADD3 R110, P5, PT, R110, UR22, RZ ;  /* 0x000000166e6e7c10 */ /* 0x000fe2000ffbe0ff */
[----:B------:R-:W-:Y:S01]  /*99f0*/  IMAD R175, R211, R122, RZ ;  /* 0x0000007ad3af7224 */ /* 0x000fe200078e02ff */
[----:B------:R-:W-:Y:S02]  /*9a00*/  IADD3 R131, P4, PT, R131, UR22, RZ ;  /* 0x0000001683837c10 */ /* 0x000fe4000ff9e0ff */
[C---:B------:R-:W-:Y:S02]  /*9a10*/  LOP3.LUT R208, R0.reuse, 0x26, RZ, 0xfc, !PT ;  /* 0x0000002600d07812 */ /* 0x040fe400078efcff */
[----:B------:R-:W-:Y:S01]  /*9a20*/  LOP3.LUT R211, R0, 0x20, RZ, 0xfc, !PT ;  /* 0x0000002000d37812 */ /* 0x000fe200078efcff */
[----:B------:R-:W-:Y:S01]  /*9a30*/  UISETP.LT.AND UP3, UPT, UR28, 0x2, UPT ;  /* 0x000000021c00788c */ /* 0x000fe2000bf61270 */
[----:B------:R-:W-:-:S02]  /*9a40*/  IADD3.X R119, PT, PT, R119, UR23, RZ, P5, !PT ;  /* 0x0000001777777c10 */ /* 0x000fc4000affe4ff */
[----:B------:R-:W-:Y:S02]  /*9a50*/  IADD3.X R130, PT, PT, R130, UR23, RZ, P4, !PT ;  /* 0x0000001782827c10 */ /* 0x000fe4000a7fe4ff */
[----:B------:R-:W-:Y:S02]  /*9a60*/  IADD3 R133, P5, PT, R133, UR22, RZ ;  /* 0x0000001685857c10 */ /* 0x000fe4000ffbe0ff */
[----:B------:R-:W-:Y:S01]  /*9a70*/  SHF.R.S32.HI R157, RZ, 0x1f, R142 ;  /* 0x0000001fff9d7819 */ /* 0x000fe2000001148e */
[-C--:B------:R-:W-:Y:S01]  /*9a80*/  IMAD R181, R181, R122.reuse, RZ ;  /* 0x0000007ab5b57224 */ /* 0x080fe200078e02ff */
[----:B------:R-:W-:Y:S01]  /*9a90*/  USEL UR29, UR28, 0x2, !UP3 ;  /* 0x000000021c1d7887 */ /* 0x000fe2000d800000 */
[-C--:B------:R-:W-:Y:S02]  /*9aa0*/  IMAD R180, R180, R122.reuse, RZ ;  /* 0x0000007ab4b47224 */ /* 0x080fe400078e02ff */
[-C--:B------:R-:W-:Y:S02]  /*9ab0*/  IMAD R179, R179, R122.reuse, RZ ;  /* 0x0000007ab3b37224 */ /* 0x080fe400078e02ff */
[----:B------:R-:W-:-:S02]  /*9ac0*/  IMAD R174, R208, R122, RZ ;  /* 0x0000007ad0ae7224 */ /* 0x000fc400078e02ff */
[-C--:B------:R-:W-:Y:S02]  /*9ad0*/  IMAD R171, R211, R122.reuse, RZ ;  /* 0x0000007ad3ab7224 */ /* 0x080fe400078e02ff */
[-C--:B------:R-:W-:Y:S02]  /*9ae0*/  IMAD R170, R212, R122.reuse, RZ ;  /* 0x0000007ad4aa7224 */ /* 0x080fe400078e02ff */
[-C--:B------:R-:W-:Y:S02]  /*9af0*/  IMAD R169, R213, R122.reuse, RZ ;  /* 0x0000007ad5a97224 */ /* 0x080fe400078e02ff */
[-C--:B------:R-:W-:Y:S02]  /*9b00*/  IMAD R168, R222, R122.reuse, RZ ;  /* 0x0000007adea87224 */ /* 0x080fe400078e02ff */
[----:B------:R-:W-:Y:S01]  /*9b10*/  IMAD R160, R223, R122, RZ ;  /* 0x0000007adfa07224 */ /* 0x000fe200078e02ff */
[----:B--2---:R-:W-:Y:S02]  /*9b20*/  SHF.R.S32.HI R6, RZ, 0x1f, R177 ;  /* 0x0000001fff067819 */ /* 0x004fe400000114b1 */
[----:B------:R-:W-:-:S04]  /*9b30*/  LEA R139, P2, R177, R139, 0x2 ;  /* 0x0000008bb18b7211 */ /* 0x000fc800078410ff */
[----:B------:R-:W-:Y:S02]  /*9b40*/  LEA.HI.X R138, R177, R138, R6, 0x2, P2 ;  /* 0x0000008ab18a7211 */ /* 0x000fe400010f1406 */
        /* <DEDUP_REMOVED lines=56> */
[----:B------:R-:W-:Y:S01]  /*9ed0*/  IMAD R177, R209, R122, RZ ;  /* 0x0000007ad1b17224 */ /* 0x000fe200078e02ff */
[----:B---3--:R-:W-:Y:S01]  /*9ee0*/  LEA R126, P1, R145, R176, 0x3 ;  /* 0x000000b0917e7211 */ /* 0x008fe200078218ff */
[----:B------:R-:W-:Y:S01]  /*9ef0*/  IMAD R176, R210, R122, RZ ;  /* 0x0000007ad2b07224 */ /* 0x000fe200078e02ff */
[----:B------:R-:W-:Y:S02]  /*9f00*/  IADD3 R112, P6, PT, R112, UR22, RZ ;  /* 0x0000001670707c10 */ /* 0x000fe4000ffde0ff */
[----:B------:R-:W-:-:S02]  /*9f10*/  IADD3 R129, P2, PT, R129, UR22, RZ ;  /* 0x0000001681817c10 */ /* 0x000fc4000ff5e0ff */
[C---:B------:R-:W-:Y:S02]  /*9f20*/  LOP3.LUT R209, R0.reuse, 0x24, RZ, 0xfc, !PT ;  /* 0x0000002400d17812 */ /* 0x040fe400078efcff */
[----:B------:R-:W-:Y:S02]  /*9f30*/  LOP3.LUT R210, R0, 0x22, RZ, 0xfc, !PT ;  /* 0x0000002200d27812 */ /* 0x000fe400078efcff */
[----:B------:R-:W-:Y:S02]  /*9f40*/  IADD3.X R120, PT, PT, R120, UR23, RZ, P6, !PT ;  /* 0x0000001778787c10 */ /* 0x000fe4000b7fe4ff */
[----:B------:R-:W-:Y:S02]  /*9f50*/  IADD3.X R128, PT, PT, R128, UR23, RZ, P2, !PT ;  /* 0x0000001780807c10 */ /* 0x000fe400097fe4ff */
[----:B------:R-:W-:Y:S02]  /*9f60*/  IADD3 R126, P0, PT, R126, UR20, RZ ;  /* 0x000000147e7e7c10 */ /* 0x000fe4000ff1e0ff */
[----:B------:R-:W-:-:S02]  /*9f70*/  IADD3 R135, P6, PT, R135, UR22, RZ ;  /* 0x0000001687877c10 */ /* 0x000fc4000ffde0ff */
[----:B------:R-:W-:Y:S02]  /*9f80*/  IADD3 R137, P2, PT, R137, UR22, RZ ;  /* 0x0000001689897c10 */ /* 0x000fe4000ff5e0ff */
[----:B------:R-:W-:Y:S02]  /*9f90*/  IADD3 R139, P4, PT, R139, UR22, RZ ;  /* 0x000000168b8b7c10 */ /* 0x000fe4000ff9e0ff */
[----:B------:R-:W-:Y:S02]  /*9fa0*/  LEA.HI.X R125, R145, R125, R187, 0x3, P1 ;  /* 0x0000007d917d7211 */ /* 0x000fe400008f1cbb */
[----:B------:R-:W-:Y:S02]  /*9fb0*/  SHF.R.S32.HI R155, RZ, 0x1f, R144 ;  /* 0x0000001fff9b7819 */ /* 0x000fe40000011490 */
[----:B------:R-:W-:Y:S02]  /*9fc0*/  SHF.R.S32.HI R156, RZ, 0x1f, R141 ;  /* 0x0000001fff9c7819 */ /* 0x000fe4000001148d */
[----:B------:R-:W-:-:S02]  /*9fd0*/  SHF.R.S32.HI R158, RZ, 0x1f, R143 ;  /* 0x0000001fff9e7819 */ /* 0x000fc4000001148f */
[----:B------:R-:W-:Y:S01]  /*9fe0*/  SHF.R.S32.HI R159, RZ, 0x1f, R146 ;  /* 0x0000001fff9f7819 */ /* 0x000fe20000011492 */
[-C--:B------:R-:W-:Y:S02]  /*9ff0*/  IMAD R173, R209, R122.reuse, RZ ;  /* 0x0000007ad1ad7224 */ /* 0x080fe400078e02ff */
[----:B------:R-:W-:Y:S01]  /*a000*/  IMAD R172, R210, R122, RZ ;  /* 0x0000007ad2ac7224 */ /* 0x000fe200078e02ff */
[C---:B------:R-:W-:Y:S01]  /*a010*/  SHF.L.U64.HI R122, R123.reuse, 0x2, R124 ;  /* 0x000000027b7a7819 */ /* 0x040fe2000001027c */
[----:B------:R-:W-:Y:S01]  /*a020*/  IMAD.SHL.U32 R123, R123, 0x4, RZ ;  /* 0x000000047b7b7824 */ /* 0x000fe200078e00ff */
[----:B------:R-:W-:Y:S01]  /*a030*/  IADD3.X R132, PT, PT, R132, UR23, RZ, P5, !PT ;  /* 0x0000001784847c10 */ /* 0x000fe2000affe4ff */
[----:B------:R-:W-:Y:S01]  /*a040*/  IMAD.MOV.U32 R127, RZ, RZ, RZ ;  /* 0x000000ffff7f7224 */ /* 0x000fe200078e00ff */
[----:B------:R-:W-:Y:S02]  /*a050*/  IADD3.X R134, PT, PT, R134, UR23, RZ, P6, !PT ;  /* 0x0000001786867c10 */ /* 0x000fe4000b7fe4ff */
[----:B------:R-:W-:-:S02]  /*a060*/  IADD3.X R136, PT, PT, R136, UR23, RZ, P2, !PT ;  /* 0x0000001788887c10 */ /* 0x000fc400097fe4ff */
[----:B------:R-:W-:Y:S02]  /*a070*/  IADD3.X R138, PT, PT, R138, UR23, RZ, P4, !PT ;  /* 0x000000178a8a7c10 */ /* 0x000fe4000a7fe4ff */
[----:B------:R-:W-:Y:S02]  /*a080*/  IADD3.X R125, PT, PT, R125, UR21, RZ, P0, !PT ;  /* 0x000000157d7d7c10 */ /* 0x000fe400087fe4ff */
[----:B------:R-:W-:Y:S02]  /*a090*/  SHF.L.U64.HI R154, R145, 0x2, R187 ;  /* 0x00000002919a7819 */ /* 0x000fe400000102bb */
[----:B------:R-:W-:Y:S02]  /*a0a0*/  SHF.L.U64.HI R155, R144, 0x2, R155 ;  /* 0x00000002909b7819 */ /* 0x000fe4000001029b */
[----:B------:R-:W-:Y:S02]  /*a0b0*/  SHF.L.U64.HI R156, R141, 0x2, R156 ;  /* 0x000000028d9c7819 */ /* 0x000fe4000001029c */
[----:B------:R-:W-:-:S02]  /*a0c0*/  SHF.L.U64.HI R157, R142, 0x2, R157 ;  /* 0x000000028e9d7819 */ /* 0x000fc4000001029d */
[----:B------:R-:W-:Y:S02]  /*a0d0*/  SHF.L.U64.HI R158, R143, 0x2, R158 ;  /* 0x000000028f9e7819 */ /* 0x000fe4000001029e */
[----:B------:R-:W-:Y:S01]  /*a0e0*/  SHF.L.U64.HI R159, R146, 0x2, R159 ;  /* 0x00000002929f7819 */ /* 0x000fe2000001029f */
[----:B------:R-:W-:Y:S02]  /*a0f0*/  UIADD3 UR18, UPT, UPT, UR18, -0x80, URZ ;  /* 0xffffff8012127890 */ /* 0x000fe4000fffe0ff */
[----:B------:R-:W-:Y:S01]  /*a100*/  UIADD3 UR19, UPT, UPT, UR10, 0x18000, URZ ;  /* 0x000180000a137890 */ /* 0x000fe2000fffe0ff */
[----:B------:R-:W-:Y:S01]  /*a110*/  UMOV UR30, 0x1 ;  /* 0x00000001001e7882 */ /* 0x000fe20000000000 */
[----:B------:R-:W-:Y:S01]  /*a120*/  UMOV UR4, URZ ;  /* 0x000000ff00047c82 */ /* 0x000fe20008000000 */
[----:B------:R-:W-:Y:S01]  /*a130*/  UMOV UR5, URZ ;  /* 0x000000ff00057c82 */ /* 0x000fe20008000000 */
[----:B------:R-:W-:Y:S02]  /*a140*/  UIADD3 UR28, UPT, UPT, UR28, -0x2, URZ ;  /* 0xfffffffe1c1c7890 */ /* 0x000fe4000fffe0ff */
[----:B------:R-:W-:Y:S01]  /*a150*/  UIADD3 UR29, UPT, UPT, UR29, -0x1, URZ ;  /* 0xffffffff1d1d7890 */ /* 0x000fe2000fffe0ff */
[----:B------:R-:W-:-:S11]  /*a160*/  UMOV UR6, URZ ;  /* 0x000000ff00067c82 */ /* 0x000fd60008000000 */
.L_x_10:
[----:B------:R-:W-:-:S04]  /*a170*/  DEPBAR.LE SB0, 0x0 ;  /* 0x000080000000791a */ /* 0x000fc80000000000 */
[----:B------:R-:W-:Y:S01]  /*a180*/  UIADD3 UR4, UPT, UPT, UR4, 0x1, URZ ;  /* 0x0000000104047890 */ /* 0x000fe2000fffe0ff */
[----:B------:R-:W-:Y:S01]  /*a190*/  IMAD.U32 R127, R127, -0x80000000, RZ ;  /* 0x800000007f7f7824 */ /* 0x000fe200078e00ff */
[----:B------:R-:W-:Y:S02]  /*a1a0*/  ULEA UR13, UR30, UR10, 0x3 ;  /* 0x0000000a1e0d7291 */ /* 0x000fe4000f8e18ff */
[----:B------:R-:W-:Y:S02]  /*a1b0*/  UISETP.GT.AND UP3, UPT, UR4, 0x1, UPT ;  /* 0x000000010400788c */ /* 0x000fe4000bf64270 */
[----:B------:R-:W-:Y:S02]  /*a1c0*/  UIADD3 UR13, UPT, UPT, UR13, 0x18000, URZ ;  /* 0x000180000d0d7890 */ /* 0x000fe4000fffe0ff */
[----:B------:R-:W-:Y:S01]  /*a1d0*/  USEL UR4, UR4, URZ, !UP3 ;  /* 0x000000ff04047287 */ /* 0x000fe2000d800000 */
[----:B------:R-:W-:Y:S06]  /*a1e0*/  BAR.SYNC.DEFER_BLOCKING 0x0 ;  /* 0x0000000000007b1d */ /* 0x000fec0000010000 */
[----:B------:R-:W-:Y:S05]  /*a1f0*/  BRA.U UP1, `(.L_x_8) ;  /* 0x0000000501107547 */ /* 0x000fea000b800000 */
[----:B------:R-:W-:Y:S02]  /*a200*/  ULEA UR20, UR4, UR10, 0xe ;  /* 0x0000000a04147291 */ /* 0x000fe4000f8e70ff */
[----:B------:R-:W-:Y:S02]  /*a210*/  ULEA UR9, UR4, UR10, 0xf ;  /* 0x0000000a04097291 */ /* 0x000fe4000f8e78ff */
[----:B------:R-:W-:Y:S02]  /*a220*/  UIADD3 UR20, UPT, UPT, UR20, 0x10000, URZ ;  /* 0x0001000014147890 */ /* 0x000fe4000fffe0ff */
[----:B------:R-:W-:Y:S02]  /*a230*/  USHF.R.U32.HI UR9, URZ, 0x4, UR9 ;  /* 0x00000004ff097899 */ /* 0x000fe40008011609 */
[----:B------:R-:W-:Y:S02]  /*a240*/  USHF.R.U32.HI UR26, URZ, 0x4, UR20 ;  /* 0x00000004ff1a7899 */ /* 0x000fe40008011614 */
[----:B------:R-:W-:-:S02]  /*a250*/  USGXT.U32 UR20, UR9, 0xe ;  /* 0x0000000e0914789a */ /* 0x000fc40008000000 */
[----:B------:R-:W-:Y:S01]  /*a260*/  USGXT.U32 UR26, UR26, 0xe ;  /* 0x0000000e1a1a789a */ /* 0x000fe20008000000 */
[----:B------:R-:W-:Y:S01]  /*a270*/  UMOV UR7, URZ ;  /* 0x000000ff00077c82 */ /* 0x000fe20008000000 */
[----:B------:R-:W-:Y:S02]  /*a280*/  UIADD3 UR24, UP4, UPT, UR20, 0x2, URZ ;  /* 0x0000000214187890 */ /* 0x000fe4000ff9e0ff */
[----:B------:R-:W-:Y:S01]  /*a290*/  UIADD3 UR22, UP3, UPT, UR26, 0x2, URZ ;  /* 0x000000021a167890 */ /* 0x000fe2000ff7e0ff */
[----:B------:R-:W-:Y:S01]  /*a2a0*/  UMOV UR8, URZ ;  /* 0x000000ff00087c82 */ /* 0x000fe20008000000 */
[----:B------:R-:W-:Y:S02]  /*a2b0*/  UIADD3 UR56, UP6, UPT, UR24, 0x4, URZ ;  /* 0x0000000418387890 */ /* 0x000fe4000ffde0ff */
[----:B------:R-:W-:Y:S02]  /*a2c0*/  UIADD3.X UR23, UPT, UPT, UR7, 0x40004040, URZ, UP3, !UPT ;  /* 0x4000404007177890 */ /* 0x000fe40009ffe4ff */
[----:B------:R-:W-:-:S02]  /*a2d0*/  UIADD3 UR54, UP5, UPT, UR22, 0x2, URZ ;  /* 0x0000000216367890 */ /* 0x000fc4000ffbe0ff */
[----:B------:R-:W-:Y:S02]  /*a2e0*/  UIADD3.X UR25, UPT, UPT, UR8, 0x40004040, URZ, UP4, !UPT ;  /* 0x4000404008197890 */ /* 0x000fe4000a7fe4ff */
[----:B------:R-:W-:Y:S02]  /*a2f0*/  UIADD3 UR52, UP4, UPT, UR24, 0x2, URZ ;  /* 0x0000000218347890 */ /* 0x000fe4000ff9e0ff */
[----:B------:R-:W-:Y:S02]  /*a300*/  UIADD3.X UR55, UPT, UPT, UR23, URZ, URZ, UP5, !UPT ;  /* 0x000000ff17377290 */ /* 0x000fe4000affe4ff */
[----:B------:R-:W-:Y:S02]  /*a310*/  UIADD3 UR60, UP5, UPT, UR22, 0x4, URZ ;  /* 0x00000004163c7890 */ /* 0x000fe4000ffbe0ff */
[----:B------:R-:W-:Y:S02]  /*a320*/  UIADD3 UR58, UP3, UPT, UR24, 0x3fe, URZ ;  /* 0x000003fe183a7890 */ /* 0x000fe4000ff7e0ff */
[----:B------:R-:W-:-:S02]  /*a330*/  UIADD3.X UR53, UPT, UPT, UR25, URZ, URZ, UP4, !UPT ;  /* 0x000000ff19357290 */ /* 0x000fc4000a7fe4ff */
[----:B------:R-:W-:Y:S02]  /*a340*/  UIADD3 UR62, UP4, UPT, UR24, 0x400, URZ ;  /* 0x00000400183e7890 */ /* 0x000fe4000ff9e0ff */
[----:B------:R-:W-:Y:S02]  /*a350*/  UIADD3.X UR61, UPT, UPT, UR23, URZ, URZ, UP5, !UPT ;  /* 0x000000ff173d7290 */ /* 0x000fe4000affe4ff */
[----:B------:R-:W-:Y:S02]  /*a360*/  UIADD3.X UR57, UPT, UPT, UR25, URZ, URZ, UP6, !UPT ;  /* 0x000000ff19397290 */ /* 0x000fe4000b7fe4ff */
[----:B------:R-:W-:Y:S02]  /*a370*/  UIADD3 UR64, UP5, UPT, UR22, 0x1fe, URZ ;  /* 0x000001fe16407890 */ /* 0x000fe4000ffbe0ff */
[----:B------:R-:W-:Y:S01]  /*a380*/  UIADD3 UR66, UP6, UPT, UR24, 0x402, URZ ;  /* 0x0000040218427890 */ /* 0x000fe2000ffde0ff */
[----:B------:R-:W-:Y:S01]  /*a390*/  UMOV UR8, UR13 ;  /* 0x0000000d00087c82 */ /* 0x000fe20008000000 */
[----:B------:R-:W-:Y:S01]  /*a3a0*/  UMOV UR9, URZ ;  /* 0x000000ff00097c82 */ /* 0x000fe20008000000 */
[----:B------:R-:W-:-:S02]  /*a3b0*/  UIADD3.X UR59, UPT, UPT, UR25, URZ, URZ, UP3, !UPT ;  /* 0x000000ff193b7290 */ /* 0x000fc40009ffe4ff */
[----:B------:R-:W-:Y:S02]  /*a3c0*/  UIADD3 UR32, UP3, UPT, UR22, 0x200, URZ ;  /* 0x0000020016207890 */ /* 0x000fe4000ff7e0ff */
[----:B------:R-:W-:Y:S01]  /*a3d0*/  UIADD3.X UR63, UPT, UPT, UR25, URZ, URZ, UP4, !UPT ;  /* 0x000000ff193f7290 */ /* 0x000fe2000a7fe4ff */
[----:B------:R-:W-:Y:S01]  /*a3e0*/  UMOV UR7, UR8 ;  /* 0x0000000800077c82 */ /* 0x000fe20008000000 */
[----:B------:R-:W-:Y:S02]  /*a3f0*/  UIADD3.X UR65, UPT, UPT, UR23, URZ, URZ, UP5, !UPT ;  /* 0x000000ff17417290 */ /* 0x000fe4000affe4ff */
[----:B------:R-:W-:Y:S02]  /*a400*/  UIADD3 UR34, UP4, UPT, UR22, 0x202, URZ ;  /* 0x0000020216227890 */ /* 0x000fe4000ff9e0ff */
[----:B------:R-:W-:Y:S02]  /*a410*/  UIADD3.X UR67, UPT, UPT, UR25, URZ, URZ, UP6, !UPT ;  /* 0x000000ff19437290 */ /* 0x000fe4000b7fe4ff */
[----:B------:R-:W-:-:S02]  /*a420*/  UIADD3 UR8, UP5, UPT, UR24, 0x404, URZ ;  /* 0x0000040418087890 */ /* 0x000fc4000ffbe0ff */
[----:B------:R-:W-:Y:S02]  /*a430*/  UIADD3 UR36, UP6, UPT, UR22, 0x204, URZ ;  /* 0x0000020416247890 */ /* 0x000fe4000ffde0ff */
[----:B------:R-:W-:Y:S02]  /*a440*/  UIADD3.X UR33, UPT, UPT, UR23, URZ, URZ, UP3, !UPT ;  /* 0x000000ff17217290 */ /* 0x000fe40009ffe4ff */
[----:B------:R-:W-:Y:S01]  /*a450*/  UIADD3.X UR35, UPT, UPT, UR23, URZ, URZ, UP4, !UPT ;  /* 0x000000ff17237290 */ /* 0x000fe2000a7fe4ff */
[----:B------:R-:W-:Y:S01]  /*a460*/  UMOV UR16, 0x0 ;  /* 0x0000000000107882 */ /* 0x000fe20000000000 */
[----:B------:R-:W-:Y:S01]  /*a470*/  UMOV UR17, 0x4200910 ;  /* 0x0420091000117882 */ /* 0x000fe20000000000 */
[----:B------:R-:W-:Y:S01]  /*a480*/  UMOV UR21, 0x40004040 ;  /* 0x4000404000157882 */ /* 0x000fe20000000000 */
[----:B------:R-:W-:Y:S01]  /*a490*/  UMOV UR27, 0x40004040 ;  /* 0x40004040001b7882 */ /* 0x000fe20000000000 */
[----:B------:R-:W-:Y:S01]  /*a4a0*/  UIADD3.X UR9, UPT, UPT, UR25, URZ, URZ, UP5, !UPT ;  /* 0x000000ff19097290 */ /* 0x000fe2000affe4ff */
[----:B------:R1:W-:Y:S01]  /*a4b0*/  UTCHMMA gdesc[UR26], gdesc[UR20], tmem[UR11], tmem[UR16], idesc[UR17], UPT ;  /* 0x00ff10141a0075ea */ /* 0x0003e2000b80000b */
[----:B------:R-:W-:Y:S01]  /*a4c0*/  UIADD3.X UR37, UPT, UPT, UR23, URZ, URZ, UP6, !UPT ;  /* 0x000000ff17257290 */ /* 0x000fe2000b7fe4ff */
[----:B------:R-:W-:Y:S01]  /*a4d0*/  UMOV UR14, 0x0 ;  /* 0x00000000000e7882 */ /* 0x000fe20000000000 */
[----:B------:R-:W-:Y:S01]  /*a4e0*/  UMOV UR15, 0x4200910 ;  /* 0x04200910000f7882 */ /* 0x000fe20000000000 */
[----:B------:R-:W-:Y:S01]  /*a4f0*/  UMOV UR42, 0x0 ;  /* 0x00000000002a7882 */ /* 0x000fe20000000000 */
[----:B------:R-:W-:Y:S01]  /*a500*/  UMOV UR43, 0x4200910 ;  /* 0x04200910002b7882 */ /* 0x000fe20000000000 */
        /* <DEDUP_REMOVED lines=15> */
[----:B------:R1:W-:Y:S01]  /*a600*/  UTCHMMA gdesc[UR34], gdesc[UR66], tmem[UR11], tmem[UR40], idesc[UR41], UPT ;  /* 0x00ff2842220075ea */ /* 0x0003e2000b80000b */
[----:B------:R1:W-:Y:S01]  /*a610*/  UTCHMMA gdesc[UR36], gdesc[UR8], tmem[UR11], tmem[UR50], idesc[UR51], UPT ;  /* 0x00ff3208240075ea */ /* 0x0003e2000b80000b */
[----:B------:R1:W-:Y:S01]  /*a620*/  UTCBAR [UR7], URZ ;  /* 0x000000ff070073e9 */ /* 0x0003e200080000ff */
[----:B------:R-:W-:Y:S01]  /*a630*/  NOP ;  /* 0x0000000000007918 */ /* 0x000fe20000000000 */
.L_x_8:
[----:B------:R-:W2:Y:S01]  /*a640*/  SYNCS.PHASECHK.TRANS64.TRYWAIT P0, [UR19], R127 ;  /* 0x0000007fff0075a7 */ /* 0x000ea20008001113 */
[----:B------:R-:W-:Y:S01]  /*a650*/  UISETP.GE.AND UP4, UPT, UR6, UR28, UPT ;  /* 0x0000001c0600728c */ /* 0x000fe2000bf86270 */
[----:B------:R-:W-:Y:S01]  /*a660*/  IMAD.MOV.U32 R124, RZ, RZ, R126 ;  /* 0x000000ffff7c7224 */ /* 0x000fe200078e007e */
[----:B-1----:R-:W-:Y:S01]  /*a670*/  UMOV UR7, UR5 ;  /* 0x0000000500077c82 */ /* 0x002fe20008000000 */
[----:B--2---:R-:W-:Y:S08]  /*a680*/  @!P0 BRA `(.L_x_9) ;  /* 0x0000004800d88947 */ /* 0x004ff00003800000 */
.L_x_16:
[----:B------:R-:W-:Y:S01]  /*a690*/  BAR.SYNC.DEFER_BLOCKING 0x0 ;  /* 0x0000000000007b1d */ /* 0x000fe20000010000 */
[C---:B------:R-:W-:Y:S01]  /*a6a0*/  ISETP.GE.AND P0, PT, R0.reuse, UR18, PT ;  /* 0x0000001200007c0c */ /* 0x040fe2000bf06270 */
[----:B------:R-:W-:Y:S01]  /*a6b0*/  UIADD3 UR30, UPT, UPT, UR30, 0x1, URZ ;  /* 0x000000011e1e7890 */ /* 0x000fe2000fffe0ff */
[----:B------:R-:W-:Y:S01]  /*a6c0*/  PLOP3.LUT P1, PT, PT, PT, UP4, 0x40, 0x4 ;  /* 0x000000000004781c */ /* 0x000fe20003f2e848 */
[----:B------:R-:W-:Y:S01]  /*a6d0*/  UIADD3 UR6, UPT, UPT, UR6, 0x1, URZ ;  /* 0x0000000106067890 */ /* 0x000fe2000fffe0ff */
[----:B------:R-:W-:Y:S01]  /*a6e0*/  SEL R126, RZ, 0x4, P0 ;  /* 0x00000004ff7e7807 */ /* 0x000fe20000000000 */
[----:B------:R-:W-:Y:S01]  /*a6f0*/  UISETP.GT.AND UP3, UPT, UR30, 0x1, UPT ;  /* 0x000000011e00788c */ /* 0x000fe2000bf64270 */
[----:B------:R-:W-:Y:S01]  /*a700*/  LOP3.LUT R188, R0, 0x2, RZ, 0xfc, !PT ;  /* 0x0000000200bc7812 */ /* 0x000fe200078efcff */
[----:B------:R-:W-:Y:S01]  /*a710*/  UMOV UR19, UR13 ;  /* 0x0000000d00137c82 */ /* 0x000fe20008000000 */
[----:B------:R-:W-:Y:S01]  /*a720*/  SEL R126, R126, RZ, P1 ;  /* 0x000000ff7e7e7207 */ /* 0x000fe20000800000 */
[----:B------:R-:W-:Y:S01]  /*a730*/  USEL UR30, UR30, URZ, !UP3 ;  /* 0x000000ff1e1e7287 */ /* 0x000fe2000d800000 */
[----:B------:R-:W-:-:S02]  /*a740*/  LOP3.LUT R189, R3, 0x10, RZ, 0x3c, !PT ;  /* 0x0000001003bd7812 */ /* 0x000fc400078e3cff */
[----:B------:R-:W-:Y:S01]  /*a750*/  ISETP.NE.U32.AND P0, PT, R126, RZ, PT ;  /* 0x000000ff7e00720c */ /* 0x000fe20003f05070 */
[----:B------:R-:W-:Y:S01]  /*a760*/  ULEA UR5, UR30, UR10, 0xe ;  /* 0x0000000a1e057291 */ /* 0x000fe2000f8e70ff */
[----:B------:R-:W-:-:S05]  /*a770*/  LEA R126, P1, R146, R124, 0x2 ;  /* 0x0000007c927e7211 */ /* 0x000fca00078210ff */
[----:B------:R-:W-:Y:S01]  /*a780*/  IMAD.X R127, R125, 0x1, R159, P1 ;  /* 0x000000017d7f7824 */ /* 0x000fe200008e069f */
[----:B------:R-:W-:Y:S01]  /*a790*/  PLOP3.LUT P1, PT, PT, PT, UP4, 0x40, 0x4 ;  /* 0x000000000004781c */ /* 0x000fe20003f2e848 */
[----:B------:R-:W-:-:S05]  /*a7a0*/  VIADD R187, R3, UR5 ;  /* 0x0000000503bb7c36 */ /* 0x000fca0008000000 */
[----:B------:R-:W-:Y:S01]  /*a7b0*/  @!PT LDS RZ, [RZ] ;  /* 0x00000000fffff984 */ /* 0x000fe20000000800 */
[----:B------:R-:W-:Y:S01]  /*a7c0*/  @!PT LDS RZ, [RZ] ;  /* 0x00000000fffff984 */ /* 0x000fe20000000800 */
[----:B------:R-:W-:Y:S01]  /*a7d0*/  @!PT LDS RZ, [RZ] ;  /* 0x00000000fffff984 */ /* 0x000fe20000000800 */
[----:B------:R1:W-:Y:S01]  /*a7e0*/  LDGSTS.E [R187+0x10000], desc[UR38][R126.64], P0 ;  /* 0x100000007ebb7fae */ /* 0x0003e200081a1026 */
[----:B------:R-:W-:Y:S02]  /*a7f0*/  ISETP.GE.AND P0, PT, R188, UR18, PT ;  /* 0x00000012bc007c0c */ /* 0x000fe4000bf06270 */
[----:B------:R-:W-:Y:S02]  /*a800*/  LOP3.LUT R188, R0, 0x20, RZ, 0xfc, !PT ;  /* 0x0000002000bc7812 */ /* 0x000fe400078efcff */
[----:B-1----:R-:W-:-:S04]  /*a810*/  SEL R126, RZ, 0x4, P0 ;  /* 0x00000004ff7e7807 */ /* 0x002fc80000000000 */
[----:B------:R-:W-:-:S04]  /*a820*/  SEL R126, R126, RZ, P1 ;  /* 0x000000ff7e7e7207 */ /* 0x000fc80000800000 */
[----:B------:R-:W-:Y:S02]  /*a830*/  ISETP.NE.U32.AND P0, PT, R126, RZ, PT ;  /* 0x000000ff7e00720c */ /* 0x000fe40003f05070 */
[----:B------:R-:W-:-:S05]  /*a840*/  LEA R126, P1, R143, R124, 0x2 ;  /* 0x0000007c8f7e7211 */ /* 0x000fca00078210ff */
[----:B------:R-:W-:Y:S01]  /*a850*/  IMAD.X R127, R125, 0x1, R158, P1 ;  /* 0x000000017d7f7824 */ /* 0x000fe200008e069e */
[----:B------:R-:W-:-:S05]  /*a860*/  PLOP3.LUT P1, PT, PT, PT, UP4, 0x40, 0x4 ;  /* 0x000000000004781c */ /* 0x000fca0003f2e848 */
[----:B------:R1:W-:Y:S01]  /*a870*/  LDGSTS.E [R187+0x10008], desc[UR38][R126.64], P0 ;  /* 0x100080007ebb7fae */ /* 0x0003e200081a1026 */
[----:B------:R-:W-:Y:S02]  /*a880*/  ISETP.GE.AND P0, PT, R188, UR18, PT ;  /* 0x00000012bc007c0c */ /* 0x000fe4000bf06270 */
[----:B------:R-:W-:Y:S02]  /*a890*/  LOP3.LUT R188, R0, 0x22, RZ, 0xfc, !PT ;  /* 0x0000002200bc7812 */ /* 0x000fe400078efcff */
[----:B-1----:R-:W-:-:S04]  /*a8a0*/  SEL R126, RZ, 0x4, P0 ;  /* 0x00000004ff7e7807 */ /* 0x002fc80000000000 */
[----:B------:R-:W-:Y:S02]  /*a8b0*/  SEL R126, R126, RZ, P1 ;  /* 0x000000ff7e7e7207 */ /* 0x000fe40000800000 */
[----:B------:R-:W-:Y:S02]  /*a8c0*/  PLOP3.LUT P1, PT, PT, PT, UP4, 0x40, 0x4 ;  /* 0x000000000004781c */ /* 0x000fe40003f2e848 */
[----:B------:R-:W-:Y:S01]  /*a8d0*/  ISETP.NE.U32.AND P0, PT, R126, RZ, PT ;  /* 0x000000ff7e00720c */ /* 0x000fe20003f05070 */
[----:B------:R-:W-:-:S12]  /*a8e0*/  IMAD.WIDE R126, R171, 0x4, R124 ;  /* 0x00000004ab7e7825 */ /* 0x000fd800078e027c */
        /* <DEDUP_REMOVED lines=11> */
[----:B-1----:R-:W-:Y:S01]  /*a9a0*/  SEL R126, RZ, 0x4, P0 ;  /* 0x00000004ff7e7807 */ /* 0x002fe20000000000 */
[----:B------:R-:W-:Y:S01]  /*a9b0*/  VIADD R187, R189, UR5 ;  /* 0x00000005bdbb7c36 */ /* 0x000fe20008000000 */
[----:B------:R-:W-:Y:S02]  /*a9c0*/  LOP3.LUT R189, R3, 0x20, RZ, 0x3c, !PT ;  /* 0x0000002003bd7812 */ /* 0x000fe400078e3cff */
        /* <DEDUP_REMOVED lines=47> */
[----:B------:R-:W-:-:S05]  /*acc0*/  IADD3 R126, P1, PT, R153, R124, RZ ;  /* 0x0000007c997e7210 */ /* 0x000fca0007f3e0ff */
        /* <DEDUP_REMOVED lines=132> */
[----:B------:R-:W-:Y:S02]  /*b510*/  SEL R126, R126, RZ, P1 ;  /* 0x000000ff7e7e7207 */ /* 0x000fe40000800000 */
[----:B------:R-:W-:-:S02]  /*b520*/  PLOP3.LUT P1, PT, PT, PT, UP4, 0x40, 0x4 ;  /* 0x000000000004781c */ /* 0x000fc40003f2e848 */
        /* <DEDUP_REMOVED lines=31> */
[----:B------:R-:W-:Y:S02]  /*b720*/  ULEA UR5, UR30, UR10, 0xf ;  /* 0x0000000a1e057291 */ /* 0x000fe4000f8e78ff */
        /* <DEDUP_REMOVED lines=22> */
[----:B------:R-:W2:Y:S02]  /*b890*/  S2R R188, SR_TID.X ;  /* 0x0000000000bc7919 */ /* 0x000ea40000002100 */
[----:B-1----:R-:W-:-:S04]  /*b8a0*/  SEL R126, RZ, 0x4, P0 ;  /* 0x00000004ff7e7807 */ /* 0x002fc80000000000 */
[----:B------:R-:W-:Y:S02]  /*b8b0*/  SEL R126, R126, RZ, P1 ;  /* 0x000000ff7e7e7207 */ /* 0x000fe40000800000 */
[----:B------:R-:W-:Y:S01]  /*b8c0*/  PLOP3.LUT P1, PT, PT, PT, UP4, 0x40, 0x4 ;  /* 0x000000000004781c */ /* 0x000fe20003f2e848 */
[----:B------:R-:W-:Y:S01]  /*b8d0*/  UISETP.NE.U32.AND UP4, UPT, UR29, UR6, UPT ;  /* 0x000000061d00728c */ /* 0x000fe2000bf85070 */
[----:B------:R-:W-:Y:S01]  /*b8e0*/  ISETP.NE.U32.AND P0, PT, R126, RZ, PT ;  /* 0x000000ff7e00720c */ /* 0x000fe20003f05070 */
[----:B------:R-:W-:-:S12]  /*b8f0*/  IMAD.WIDE R126, R186, 0x4, R124 ;  /* 0x00000004ba7e7825 */ /* 0x000fd800078e027c */
[----:B------:R1:W-:Y:S01]  /*b900*/  LDGSTS.E [R187+0x12008], desc[UR38][R126.64], P0 ;  /* 0x120080007ebb7fae */ /* 0x0003e200081a1026 */
[----:B--2---:R-:W-:-:S03]  /*b910*/  LOP3.LUT R188, R188, 0x3f, RZ, 0xc0, !PT ;  /* 0x0000003fbcbc7812 */ /* 0x004fc600078ec0ff */
[----:B------:R-:W0:Y:S01]  /*b920*/  LDGDEPBAR ;  /* 0x00000000000079af */ /* 0x000e220000000000 */
[----:B------:R-:W-:Y:S01]  /*b930*/  ISETP.GE.AND P0, PT, R188, UR18, PT ;  /* 0x00000012bc007c0c */ /* 0x000fe2000bf06270 */
[----:B------:R-:W-:Y:S01]  /*b940*/  UIADD3 UR18, UPT, UPT, UR18, -0x40, URZ ;  /* 0xffffffc012127890 */ /* 0x000fe2000fffe0ff */
[C---:B------:R-:W-:Y:S02]  /*b950*/  LOP3.LUT R188, R4.reuse, 0x20, RZ, 0x3c, !PT ;  /* 0x0000002004bc7812 */ /* 0x040fe400078e3cff */
[----:B-1----:R-:W-:Y:S01]  /*b960*/  SEL R126, RZ, 0x4, P0 ;  /* 0x00000004ff7e7807 */ /* 0x002fe20000000000 */
[----:B------:R-:W-:-:S03]  /*b970*/  VIADD R187, R4, UR5 ;  /* 0x0000000504bb7c36 */ /* 0x000fc60008000000 */
[----:B------:R-:W-:-:S04]  /*b980*/  SEL R126, R126, RZ, P1 ;  /* 0x000000ff7e7e7207 */ /* 0x000fc80000800000 */
[----:B------:R-:W-:Y:S02]  /*b990*/  ISETP.NE.U32.AND P0, PT, R126, RZ, PT ;  /* 0x000000ff7e00720c */ /* 0x000fe40003f05070 */
[----:B------:R-:W-:-:S05]  /*b9a0*/  IADD3 R126, P1, PT, R2, R139, RZ ;  /* 0x0000008b027e7210 */ /* 0x000fca0007f3e0ff */
[----:B------:R-:W-:-:S06]  /*b9b0*/  IMAD.X R127, R138, 0x1, R5, P1 ;  /* 0x000000018a7f7824 */ /* 0x000fcc00008e0605 */
[----:B------:R1:W-:Y:S02]  /*b9c0*/  LDGSTS.E [R187], desc[UR38][R126.64], P0 ;  /* 0x000000007ebb7fae */ /* 0x0003e400081a1026 */
[----:B-1----:R-:W-:-:S05]  /*b9d0*/  IADD3 R126, P1, PT, R2, R131, RZ ;  /* 0x00000083027e7210 */ /* 0x002fca0007f3e0ff */
[----:B------:R-:W-:-:S05]  /*b9e0*/  IMAD.X R127, R130, 0x1, R5, P1 ;  /* 0x00000001827f7824 */ /* 0x000fca00008e0605 */
[----:B------:R1:W-:Y:S02]  /*b9f0*/  LDGSTS.E [R187+0x400], desc[UR38][R126.64], P0 ;  /* 0x004000007ebb7fae */ /* 0x0003e400081a1026 */
        /* <DEDUP_REMOVED lines=39> */
[----:B-1----:R-:W-:Y:S02]  /*bc70*/  IADD3 R126, P1, PT, R2, R8, RZ ;  /* 0x00000008027e7210 */ /* 0x002fe40007f3e0ff */
[----:B------:R-:W-:-:S03]  /*bc80*/  IADD3 R8, P5, PT, R8, R123, RZ ;  /* 0x0000007b08087210 */ /* 0x000fc60007fbe0ff */
[C---:B------:R-:W-:Y:S02]  /*bc90*/  IMAD.X R127, R19.reuse, 0x1, R5, P1 ;  /* 0x00000001137f7824 */ /* 0x040fe400008e0605 */
[----:B------:R-:W-:-:S03]  /*bca0*/  IMAD.X R19, R19, 0x1, R122, P5 ;  /* 0x0000000113137824 */ /* 0x000fc600028e067a */
[----:B------:R1:W-:Y:S02]  /*bcb0*/  LDGSTS.E [R187+0x3c00], desc[UR38][R126.64], P0 ;  /* 0x03c000007ebb7fae */ /* 0x0003e400081a1026 */
[----:B-1----:R-:W-:Y:S01]  /*bcc0*/  IADD3 R126, P1, PT, R2, R137, RZ ;  /* 0x00000089027e7210 */ /* 0x002fe20007f3e0ff */
[----:B------:R-:W-:Y:S01]  /*bcd0*/  VIADD R187, R188, UR5 ;  /* 0x00000005bcbb7c36 */ /* 0x000fe20008000000 */
[----:B------:R-:W-:-:S03]  /*bce0*/  LOP3.LUT R188, R4, 0x40, RZ, 0x3c, !PT ;  /* 0x0000004004bc7812 */ /* 0x000fc600078e3cff */
        /* <DEDUP_REMOVED lines=93> */
[--C-:B------:R-:W-:Y:S01]  /*c2c0*/  IMAD.X R31, R31, 0x1, R122.reuse, P5 ;  /* 0x000000011f1f7824 */ /* 0x100fe200028e067a */
[-C--:B------:R-:W-:Y:S02]  /*c2d0*/  IADD3 R28, P5, PT, R28, R123.reuse, RZ ;  /* 0x0000007b1c1c7210 */ /* 0x080fe40007fbe0ff */
[----:B------:R1:W-:Y:S03]  /*c2e0*/  LDGSTS.E [R187+0x3600], desc[UR38][R126.64], P0 ;  /* 0x036000007ebb7fae */ /* 0x0003e600081a1026 */
[----:B------:R-:W-:Y:S01]  /*c2f0*/  IMAD.X R43, R43, 0x1, R122, P5 ;  /* 0x000000012b2b7824 */ /* 0x000fe200028e067a */
[----:B------:R-:W-:-:S05]  /*c300*/  IADD3 R40, P5, PT, R40, R123, RZ ;  /* 0x0000007b28287210 */ /* 0x000fca0007fbe0ff */
[----:B------:R-:W-:Y:S01]  /*c310*/  IMAD.X R55, R55, 0x1, R122, P5 ;  /* 0x0000000137377824 */ /* 0x000fe200028e067a */
[----:B------:R-:W-:Y:S02]  /*c320*/  IADD3 R52, P5, PT, R52, R123, RZ ;  /* 0x0000007b34347210 */ /* 0x000fe40007fbe0ff */
[----:B-1----:R-:W-:-:S03]  /*c330*/  IADD3 R126, P1, PT, R2, R11, RZ ;  /* 0x0000000b027e7210 */ /* 0x002fc60007f3e0ff */
[----:B------:R-:W-:Y:S01]  /*c340*/  IMAD.X R67, R67, 0x1, R122, P5 ;  /* 0x0000000143437824 */ /* 0x000fe200028e067a */
[----:B------:R-:W-:Y:S01]  /*c350*/  IADD3 R64, P5, PT, R64, R123, RZ ;  /* 0x0000007b40407210 */ /* 0x000fe20007fbe0ff */
[----:B------:R-:W-:-:S04]  /*c360*/  IMAD.X R127, R23, 0x1, R5, P1 ;  /* 0x00000001177f7824 */ /* 0x000fc800008e0605 */
[----:B------:R-:W-:Y:S01]  /*c370*/  IMAD.X R79, R79, 0x1, R122, P5 ;  /* 0x000000014f4f7824 */ /* 0x000fe200028e067a */
[----:B------:R1:W-:Y:S01]  /*c380*/  LDGSTS.E [R187+0x3a00], desc[UR38][R126.64], P0 ;  /* 0x03a000007ebb7fae */ /* 0x0003e200081a1026 */
[----:B------:R-:W-:-:S05]  /*c390*/  IADD3 R76, P5, PT, R76, R123, RZ ;  /* 0x0000007b4c4c7210 */ /* 0x000fca0007fbe0ff */
[----:B------:R-:W-:Y:S01]  /*c3a0*/  IMAD.X R91, R91, 0x1, R122, P5 ;  /* 0x000000015b5b7824 */ /* 0x000fe200028e067a */
[----:B------:R-:W-:Y:S02]  /*c3b0*/  IADD3 R88, P5, PT, R88, R123, RZ ;  /* 0x0000007b58587210 */ /* 0x000fe40007fbe0ff */
[----:B-1----:R-:W-:-:S03]  /*c3c0*/  IADD3 R126, P1, PT, R2, R6, RZ ;  /* 0x00000006027e7210 */ /* 0x002fc60007f3e0ff */
[--C-:B------:R-:W-:Y:S01]  /*c3d0*/  IMAD.X R103, R103, 0x1, R122.reuse, P5 ;  /* 0x0000000167677824 */ /* 0x100fe200028e067a */
[-C--:B------:R-:W-:Y:S02]  /*c3e0*/  IADD3 R6, P2, PT, R6, R123.reuse, RZ ;  /* 0x0000007b06067210 */ /* 0x080fe40007f5e0ff */
[-C--:B------:R-:W-:Y:S01]  /*c3f0*/  IADD3 R100, P5, PT, R100, R123.reuse, RZ ;  /* 0x0000007b64647210 */ /* 0x080fe20007fbe0ff */
[C---:B------:R-:W-:Y:S02]  /*c400*/  IMAD.X R127, R15.reuse, 0x1, R5, P1 ;  /* 0x000000010f7f7824 */ /* 0x040fe400008e0605 */
[--C-:B------:R-:W-:Y:S01]  /*c410*/  IMAD.X R15, R15, 0x1, R122.reuse, P2 ;  /* 0x000000010f0f7824 */ /* 0x100fe200010e067a */
[-C--:B------:R-:W-:Y:S01]  /*c420*/  IADD3 R12, P2, PT, R12, R123.reuse, RZ ;  /* 0x0000007b0c0c7210 */ /* 0x080fe20007f5e0ff */
[----:B------:R-:W-:Y:S01]  /*c430*/  IMAD.X R114, R114, 0x1, R122, P5 ;  /* 0x0000000172727824 */ /* 0x000fe200028e067a */
[----:B------:R1:W-:Y:S01]  /*c440*/  LDGSTS.E [R187+0x3e00], desc[UR38][R126.64], P0 ;  /* 0x03e000007ebb7fae */ /* 0x0003e200081a1026 */
[----:B------:R-:W-:-:S02]  /*c450*/  IADD3 R112, P5, PT, R112, R123, RZ ;  /* 0x0000007b70707210 */ /* 0x000fc40007fbe0ff */
[--C-:B------:R-:W-:Y:S01]  /*c460*/  IMAD.X R27, R27, 0x1, R122.reuse, P2 ;  /* 0x000000011b1b7824 */ /* 0x100fe200010e067a */
[-C--:B------:R-:W-:Y:S02]  /*c470*/  IADD3 R24, P2, PT, R24, R123.reuse, RZ ;  /* 0x0000007b18187210 */ /* 0x080fe40007f5e0ff */
[--C-:B------:R-:W-:Y:S01]  /*c480*/  IMAD.X R120, R120, 0x1, R122.reuse, P5 ;  /* 0x0000000178787824 */ /* 0x100fe200028e067a */
[-C--:B------:R-:W-:Y:S02]  /*c490*/  IADD3 R139, P5, PT, R139, R123.reuse, RZ ;  /* 0x0000007b8b8b7210 */ /* 0x080fe40007fbe0ff */
[--C-:B------:R-:W-:Y:S01]  /*c4a0*/  IMAD.X R39, R39, 0x1, R122.reuse, P2 ;  /* 0x0000000127277824 */ /* 0x100fe200010e067a */
[----:B------:R-:W-:Y:S02]  /*c4b0*/  IADD3 R36, P2, PT, R36, R123, RZ ;  /* 0x0000007b24247210 */ /* 0x000fe40007f5e0ff */
[----:B-1----:R-:W-:Y:S01]  /*c4c0*/  IADD3 R126, P1, PT, R2, R133, RZ ;  /* 0x00000085027e7210 */ /* 0x002fe20007f3e0ff */
[----:B------:R-:W-:Y:S01]  /*c4d0*/  VIADD R187, R188, UR5 ;  /* 0x00000005bcbb7c36 */ /* 0x000fe20008000000 */
[----:B------:R-:W-:Y:S01]  /*c4e0*/  USEL UR5, URZ, 0x1, !UP3 ;  /* 0x00000001ff057887 */ /* 0x000fe2000d800000 */
[--C-:B------:R-:W-:Y:S01]  /*c4f0*/  IMAD.X R51, R51, 0x1, R122.reuse, P2 ;  /* 0x0000000133337824 */ /* 0x100fe200010e067a */
[----:B------:R-:W-:Y:S01]  /*c500*/  IADD3 R48, P2, PT, R48, R123, RZ ;  /* 0x0000007b30307210 */ /* 0x000fe20007f5e0ff */
[----:B------:R-:W-:Y:S01]  /*c510*/  IMAD.X R127, R132, 0x1, R5, P1 ;  /* 0x00000001847f7824 */ /* 0x000fe200008e0605 */
[----:B------:R-:W-:Y:S01]  /*c520*/  ULOP3.LUT UR5, UR7, UR5, URZ, 0x3c, !UPT ;  /* 0x0000000507057292 */ /* 0x000fe2000f8e3cff */
[----:B------:R-:W-:-:S02]  /*c530*/  IMAD.X R138, R138, 0x1, R122, P5 ;  /* 0x000000018a8a7824 */ /* 0x000fc400028e067a */
[----:B------:R-:W-:Y:S01]  /*c540*/  IMAD.X R63, R63, 0x1, R122, P2 ;  /* 0x000000013f3f7824 */ /* 0x000fe200010e067a */
[----:B------:R1:W-:Y:S01]  /*c550*/  LDGSTS.E [R187+0x300], desc[UR38][R126.64], P0 ;  /* 0x003000007ebb7fae */ /* 0x0003e200081a1026 */
[----:B------:R-:W-:-:S05]  /*c560*/  IADD3 R60, P2, PT, R60, R123, RZ ;  /* 0x0000007b3c3c7210 */ /* 0x000fca0007f5e0ff */
[----:B------:R-:W-:Y:S01]  /*c570*/  IMAD.X R75, R75, 0x1, R122, P2 ;  /* 0x000000014b4b7824 */ /* 0x000fe200010e067a */
[----:B------:R-:W-:Y:S02]  /*c580*/  IADD3 R72, P2, PT, R72, R123, RZ ;  /* 0x0000007b48487210 */ /* 0x000fe40007f5e0ff */
[----:B-1----:R-:W-:-:S03]  /*c590*/  IADD3 R126, P1, PT, R2, R110, RZ ;  /* 0x0000006e027e7210 */ /* 0x002fc60007f3e0ff */
[----:B------:R-:W-:Y:S01]  /*c5a0*/  IMAD.X R87, R87, 0x1, R122, P2 ;  /* 0x0000000157577824 */ /* 0x000fe200010e067a */
[----:B------:R-:W-:Y:S01]  /*c5b0*/  IADD3 R84, P2, PT, R84, R123, RZ ;  /* 0x0000007b54547210 */ /* 0x000fe20007f5e0ff */
[----:B------:R-:W-:-:S04]  /*c5c0*/  IMAD.X R127, R119, 0x1, R5, P1 ;  /* 0x00000001777f7824 */ /* 0x000fc800008e0605 */
[--C-:B------:R-:W-:Y:S01]  /*c5d0*/  IMAD.X R99, R99, 0x1, R122.reuse, P2 ;  /* 0x0000000163637824 */ /* 0x100fe200010e067a */
[-C--:B------:R-:W-:Y:S01]  /*c5e0*/  IADD3 R96, P2, PT, R96, R123.reuse, RZ ;  /* 0x0000007b60607210 */ /* 0x080fe20007f5e0ff */
[----:B------:R1:W-:Y:S04]  /*c5f0*/  LDGSTS.E [R187+0x700], desc[UR38][R126.64], P0 ;  /* 0x007000007ebb7fae */ /* 0x0003e800081a1026 */
[----:B------:R-:W-:Y:S01]  /*c600*/  IMAD.X R111, R111, 0x1, R122, P2 ;  /* 0x000000016f6f7824 */ /* 0x000fe200010e067a */
[----:B------:R-:W-:-:S05]  /*c610*/  IADD3 R108, P2, PT, R108, R123, RZ ;  /* 0x0000007b6c6c7210 */ /* 0x000fca0007f5e0ff */
[----:B------:R-:W-:Y:S01]  /*c620*/  IMAD.X R118, R118, 0x1, R122, P2 ;  /* 0x0000000176767824 */ /* 0x000fe200010e067a */
[----:B------:R-:W-:Y:S02]  /*c630*/  IADD3 R135, P2, PT, R135, R123, RZ ;  /* 0x0000007b87877210 */ /* 0x000fe40007f5e0ff */
[----:B-1----:R-:W-:-:S03]  /*c640*/  IADD3 R126, P1, PT, R2, R102, RZ ;  /* 0x00000066027e7210 */ /* 0x002fc60007f3e0ff */
[----:B------:R-:W-:Y:S02]  /*c650*/  IMAD.X R134, R134, 0x1, R122, P2 ;  /* 0x0000000186867824 */ /* 0x000fe400010e067a */
        /* <DEDUP_REMOVED lines=40> */
[--C-:B------:R-:W-:Y:S01]  /*c8e0*/  IMAD.X R53, R53, 0x1, R122.reuse, P4 ;  /* 0x0000000135357824 */ /* 0x100fe200020e067a */
[----:B------:R-:W-:Y:S02]  /*c8f0*/  IADD3 R50, P4, PT, R50, R123, RZ ;  /* 0x0000007b32327210 */ /* 0x000fe40007f9e0ff */
[----:B-1----:R-:W-:Y:S02]  /*c900*/  IADD3 R126, P1, PT, R2, R9, RZ ;  /* 0x00000009027e7210 */ /* 0x002fe40007f3e0ff */
[-C--:B------:R-:W-:Y:S01]  /*c910*/  IADD3 R9, P6, PT, R9, R123.reuse, RZ ;  /* 0x0000007b09097210 */ /* 0x080fe20007fde0ff */
[--C-:B------:R-:W-:Y:S01]  /*c920*/  IMAD.X R65, R65, 0x1, R122.reuse, P4 ;  /* 0x0000000141417824 */ /* 0x100fe200020e067a */
        /* <DEDUP_REMOVED lines=14> */
[--C-:B------:R-:W-:Y:S01]  /*ca10*/  IMAD.X R101, R101, 0x1, R122.reuse, P4 ;  /* 0x0000000165657824 */ /* 0x100fe200020e067a */
[-C--:B------:R-:W-:Y:S01]  /*ca20*/  IADD3 R98, P4, PT, R98, R123.reuse, RZ ;  /* 0x0000007b62627210 */ /* 0x080fe20007f9e0ff */
[--C-:B------:R-:W-:Y:S01]  /*ca30*/  IMAD.X R57, R57, 0x1, R122.reuse, P6 ;  /* 0x0000000139397824 */ /* 0x100fe200030e067a */
[-C--:B------:R-:W-:Y:S01]  /*ca40*/  IADD3 R54, P6, PT, R54, R123.reuse, RZ ;  /* 0x0000007b36367210 */ /* 0x080fe20007fde0ff */
[----:B------:R-:W-:Y:S01]  /*ca50*/  IMAD.X R127, R13, 0x1, R5, P1 ;  /* 0x000000010d7f7824 */ /* 0x000fe200008e0605 */
[-C--:B------:R-:W-:Y:S01]  /*ca60*/  IADD3 R121, P1, PT, R121, R123.reuse, RZ ;  /* 0x0000007b79797210 */ /* 0x080fe20007f3e0ff */
[--C-:B------:R-:W-:Y:S01]  /*ca70*/  IMAD.X R113, R113, 0x1, R122.reuse, P4 ;  /* 0x0000000171717824 */ /* 0x100fe200020e067a */
[-C--:B------:R-:W-:Y:S01]  /*ca80*/  IADD3 R110, P4, PT, R110, R123.reuse, RZ ;  /* 0x0000007b6e6e7210 */ /* 0x080fe20007f9e0ff */
[--C-:B------:R-:W-:Y:S01]  /*ca90*/  IMAD.X R69, R69, 0x1, R122.reuse, P6 ;  /* 0x0000000145457824 */ /* 0x100fe200030e067a */
[----:B------:R1:W-:Y:S01]  /*caa0*/  LDGSTS.E [R187+0x3f00], desc[UR38][R126.64], P0 ;  /* 0x03f000007ebb7fae */ /* 0x0003e200081a1026 */
[--C-:B------:R-:W-:Y:S01]  /*cab0*/  IMAD.X R13, R13, 0x1, R122.reuse, P1 ;  /* 0x000000010d0d7824 */ /* 0x100fe200008e067a */
[-C--:B------:R-:W-:Y:S01]  /*cac0*/  IADD3 R10, P1, PT, R10, R123.reuse, RZ ;  /* 0x0000007b0a0a7210 */ /* 0x080fe20007f3e0ff */
[--C-:B------:R-:W-:Y:S01]  /*cad0*/  IMAD.X R119, R119, 0x1, R122.reuse, P4 ;  /* 0x0000000177777824 */ /* 0x100fe200020e067a */
[-C--:B------:R-:W-:Y:S01]  /*cae0*/  IADD3 R66, P6, PT, R66, R123.reuse, RZ ;  /* 0x0000007b42427210 */ /* 0x080fe20007fde0ff */
[----:B------:R-:W0:Y:S01]  /*caf0*/  LDGDEPBAR ;  /* 0x00000000000079af */ /* 0x000e220000000000 */
[-C--:B------:R-:W-:Y:S01]  /*cb00*/  IADD3 R137, P4, PT, R137, R123.reuse, RZ ;  /* 0x0000007b89897210 */ /* 0x080fe20007f9e0ff */
[--C-:B------:R-:W-:Y:S01]  /*cb10*/  IMAD.X R25, R25, 0x1, R122.reuse, P1 ;  /* 0x0000000119197824 */ /* 0x100fe200008e067a */
[-C--:B------:R-:W-:Y:S01]  /*cb20*/  IADD3 R22, P1, PT, R22, R123.reuse, RZ ;  /* 0x0000007b16167210 */ /* 0x080fe20007f3e0ff */
[--C-:B------:R-:W-:Y:S01]  /*cb30*/  IMAD.X R81, R81, 0x1, R122.reuse, P6 ;  /* 0x0000000151517824 */ /* 0x100fe200030e067a */
[-C--:B------:R-:W-:Y:S01]  /*cb40*/  IADD3 R78, P6, PT, R78, R123.reuse, RZ ;  /* 0x0000007b4e4e7210 */ /* 0x080fe20007fde0ff */
[--C-:B------:R-:W-:Y:S01]  /*cb50*/  IMAD.X R136, R136, 0x1, R122.reuse, P4 ;  /* 0x0000000188887824 */ /* 0x100fe200020e067a */
[----:B-1----:R-:W-:Y:S01]  /*cb60*/  LEA R126, P0, R145, R124, 0x2 ;  /* 0x0000007c917e7211 */ /* 0x002fe200078010ff */
[--C-:B------:R-:W-:Y:S01]  /*cb70*/  IMAD.X R37, R37, 0x1, R122.reuse, P1 ;  /* 0x0000000125257824 */ /* 0x100fe200008e067a */
[-C--:B------:R-:W-:Y:S01]  /*cb80*/  IADD3 R34, P1, PT, R34, R123.reuse, RZ ;  /* 0x0000007b22227210 */ /* 0x080fe20007f3e0ff */
[----:B------:R-:W-:Y:S01]  /*cb90*/  IMAD.X R93, R93, 0x1, R122, P6 ;  /* 0x000000015d5d7824 */ /* 0x000fe200030e067a */
[-C--:B------:R-:W-:Y:S01]  /*cba0*/  IADD3 R90, P6, PT, R90, R123.reuse, RZ ;  /* 0x0000007b5a5a7210 */ /* 0x080fe20007fde0ff */
[----:B------:R-:W-:Y:S01]  /*cbb0*/  IMAD.X R125, R125, 0x1, R154, P0 ;  /* 0x000000017d7d7824 */ /* 0x000fe200000e069a */
[-C--:B------:R-:W-:Y:S01]  /*cbc0*/  IADD3 R11, P0, PT, R11, R123.reuse, RZ ;  /* 0x0000007b0b0b7210 */ /* 0x080fe20007f1e0ff */
[--C-:B------:R-:W-:Y:S01]  /*cbd0*/  IMAD.X R49, R49, 0x1, R122.reuse, P1 ;  /* 0x0000000131317824 */ /* 0x100fe200008e067a */
        /* <DEDUP_REMOVED lines=12> */
[----:B------:R-:W-:Y:S01]  /*cca0*/  IADD3 R70, P1, PT, R70, R123, RZ ;  /* 0x0000007b46467210 */ /* 0x000fe20007f3e0ff */
[----:B------:R-:W-:-:S02]  /*ccb0*/  IMAD.X R128, R128, 0x1, R122, P6 ;  /* 0x0000000180807824 */ /* 0x000fc400030e067a */
[--C-:B------:R-:W-:Y:S01]  /*ccc0*/  IMAD.X R47, R47, 0x1, R122.reuse, P0 ;  /* 0x000000012f2f7824 */ /* 0x100fe200000e067a */
[-C--:B------:R-:W-:Y:S01]  /*ccd0*/  IADD3 R44, P0, PT, R44, R123.reuse, RZ ;  /* 0x0000007b2c2c7210 */ /* 0x080fe20007f1e0ff */
[--C-:B------:R-:W-:Y:S01]  /*cce0*/  IMAD.X R85, R85, 0x1, R122.reuse, P1 ;  /* 0x0000000155557824 */ /* 0x100fe200008e067a */
[-C--:B------:R-:W-:Y:S01]  /*ccf0*/  IADD3 R82, P1, PT, R82, R123.reuse, RZ ;  /* 0x0000007b52527210 */ /* 0x080fe20007f3e0ff */
[----:B------:R-:W-:Y:S02]  /*cd00*/  IMAD.U32 R127, RZ, RZ, UR7 ;  /* 0x00000007ff7f7e24 */ /* 0x000fe4000f8e00ff */
[--C-:B------:R-:W-:Y:S01]  /*cd10*/  IMAD.X R59, R59, 0x1, R122.reuse, P0 ;  /* 0x000000013b3b7824 */ /* 0x100fe200000e067a */
[-C--:B------:R-:W-:Y:S01]  /*cd20*/  IADD3 R56, P0, PT, R56, R123.reuse, RZ ;  /* 0x0000007b38387210 */ /* 0x080fe20007f1e0ff */
[----:B------:R-:W-:Y:S01]  /*cd30*/  IMAD.X R97, R97, 0x1, R122, P1 ;  /* 0x0000000161617824 */ /* 0x000fe200008e067a */
[----:B------:R-:W-:-:S03]  /*cd40*/  IADD3 R94, P1, PT, R94, R123, RZ ;  /* 0x0000007b5e5e7210 */ /* 0x000fc60007f3e0ff */
        /* <DEDUP_REMOVED lines=9> */
[----:B------:R-:W-:Y:S01]  /*cde0*/  IADD3 R92, P0, PT, R92, R123, RZ ;  /* 0x0000007b5c5c7210 */ /* 0x000fe20007f1e0ff */
[----:B------:R-:W-:-:S04]  /*cdf0*/  IMAD.X R132, R132, 0x1, R122, P1 ;  /* 0x0000000184847824 */ /* 0x000fc800008e067a */
[----:B------:R-:W-:Y:S01]  /*ce00*/  IMAD.X R107, R107, 0x1, R122, P0 ;  /* 0x000000016b6b7824 */ /* 0x000fe200000e067a */
[----:B------:R-:W-:-:S05]  /*ce10*/  IADD3 R104, P0, PT, R104, R123, RZ ;  /* 0x0000007b68687210 */ /* 0x000fca0007f1e0ff */
[----:B------:R-:W-:Y:S01]  /*ce20*/  IMAD.X R116, R116, 0x1, R122, P0 ;  /* 0x0000000174747824 */ /* 0x000fe200000e067a */
[----:B------:R-:W-:-:S05]  /*ce30*/  IADD3 R131, P0, PT, R131, R123, RZ ;  /* 0x0000007b83837210 */ /* 0x000fca0007f1e0ff */
[----:B------:R-:W-:Y:S01]  /*ce40*/  IMAD.X R130, R130, 0x1, R122, P0 ;  /* 0x0000000182827824 */ /* 0x000fe200000e067a */
[----:B------:R-:W-:Y:S07]  /*ce50*/  BRA.U UP4, `(.L_x_10) ;  /* 0xffffffd104c47547 */ /* 0x000fee000b83ffff */
.L_x_7:
[----:B------:R-:W-:Y:S05]  /*ce60*/  BRA.U !UP2, `(.L_x_11) ;  /* 0x000000010a107547 */ /* 0x000fea000b800000 */
[----:B------:R-:W-:-:S06]  /*ce70*/  USHF.L.U32 UR7, UR7, 0x1f, URZ ;  /* 0x0000001f07077899 */ /* 0x000fcc00080006ff */
[----:B------:R-:W-:-:S04]  /*ce80*/  IMAD.U32 R0, RZ, RZ, UR7 ;  /* 0x00000007ff007e24 */ /* 0x000fc8000f8e00ff */
[----:B------:R-:W2:Y:S02]  /*ce90*/  SYNCS.PHASECHK.TRANS64.TRYWAIT P0, [UR13], R0 ;  /* 0x00000000ff0075a7 */ /* 0x000ea4000800110d */
[----:B--2---:R-:W-:Y:S05]  /*cea0*/  @!P0 BRA `(.L_x_12) ;  /* 0x0000002000dc8947 */ /* 0x004fea0003800000 */
.L_x_11:
[----:B-1----:R-:W2:Y:S01]  /*ceb0*/  LDL.LU R73, [R1+0x140] ;  /* 0x0001400001497983 */ /* 0x002ea20000300800 */
[----:B------:R-:W-:-:S04]  /*cec0*/  DEPBAR.LE SB0, 0x0 ;  /* 0x000080000000791a */ /* 0x000fc80000000000 */
[----:B------:R-:W3:Y:S01]  /*ced0*/  LDL.LU R74, [R1+0x108] ;  /* 0x00010800014a7983 */ /* 0x000ee20000300800 */
[----:B------:R-:W1:Y:S01]  /*cee0*/  LDCU UR4, c[0x0][0x3b4] ;  /* 0x00007680ff0477ac */ /* 0x000e620008000800 */
[----:B------:R-:W-:Y:S06]  /*cef0*/  BAR.SYNC.DEFER_BLOCKING 0x0 ;  /* 0x0000000000007b1d */ /* 0x000fec0000010000 */
[----:B------:R-:W4:Y:S01]  /*cf00*/  S2R R2, SR_TID.X ;  /* 0x0000000000027919 */ /* 0x000f220000002100 */
[----:B------:R-:W5:Y:S01]  /*cf10*/  LDL.LU R76, [R1+0x104] ;  /* 0x00010400014c7983 */ /* 0x000f620000300800 */
[----:B------:R-:W1:Y:S02]  /*cf20*/  @!P3 SYNCS.CCTL.IV [UR10+0x18000] ;  /* 0x01800000ff00b9b1 */ /* 0x000e64000800000a */
[----:B-1----:R-:W-:Y:S06]  /*cf30*/  BAR.SYNC.DEFER_BLOCKING 0x0 ;  /* 0x0000000000007b1d */ /* 0x002fec0000010000 */
[----:B------:R-:W-:Y:S01]  /*cf40*/  LDTM.16dp32bit_t0_t15.x64 R4, tmem[UR12] ;  /* 0x0000000c000479ee */ /* 0x000fe20008b00000 */
[----:B------:R-:W1:Y:S01]  /*cf50*/  LDTM.16dp32bit_t16_t31.x64 R4, tmem[UR12+0x40] ;  /* 0x0000400c000479ee */ /* 0x000e620008b20000 */
[----:B------:R-:W3:Y:S01]  /*cf60*/  LDCU.128 UR12, c[0x0][0x390] ;  /* 0x00007200ff0c77ac */ /* 0x000ee20008000c00 */
[----:B----4-:R-:W-:-:S02]  /*cf70*/  IMAD.SHL.U32 R0, R2, 0x80, RZ ;  /* 0x0000008002007824 */ /* 0x010fc400078e00ff */
[C---:B------:R-:W-:Y:S02]  /*cf80*/  IMAD.SHL.U32 R72, R2.reuse, 0x10, RZ ;  /* 0x0000001002487824 */ /* 0x040fe400078e00ff */
[----:B------:R-:W-:Y:S01]  /*cf90*/  IMAD.SHL.U32 R2, R2, 0x8, RZ ;  /* 0x0000000802027824 */ /* 0x000fe200078e00ff */
[----:B------:R-:W-:Y:S02]  /*cfa0*/  LOP3.LUT R3, R0, 0x800, RZ, 0xc0, !PT ;  /* 0x0000080000037812 */ /* 0x000fe400078ec0ff */
[----:B------:R-:W-:Y:S01]  /*cfb0*/  LOP3.LUT R0, R72, 0xf0, RZ, 0xc0, !PT ;  /* 0x000000f048007812 */ /* 0x000fe200078ec0ff */
[----:B------:R-:W4:Y:S01]  /*cfc0*/  @!P3 SYNCS.CCTL.IV [UR10+0x18008] ;  /* 0x01800800ff00b9b1 */ /* 0x000f22000800000a */
[----:B------:R-:W-:Y:S02]  /*cfd0*/  NOP ;  /* 0x0000000000007918 */ /* 0x000fe40000000000 */
[----:B------:R-:W-:Y:S02]  /*cfe0*/  IADD3 R3, PT, PT, R0, UR10, R3 ;  /* 0x0000000a00037c10 */ /* 0x000fe4000fffe003 */
[----:B------:R-:W-:Y:S01]  /*cff0*/  LOP3.LUT R0, R2, 0x300, RZ, 0xc0, !PT ;  /* 0x0000030002007812 */ /* 0x000fe200078ec0ff */
[----:B-1----:R-:W-:-:S02]  /*d000*/  IMAD.MOV.U32 R68, RZ, RZ, R4 ;  /* 0x000000ffff447224 */ /* 0x002fc400078e0004 */
[----:B------:R-:W-:Y:S02]  /*d010*/  IMAD.MOV.U32 R4, RZ, RZ, R5 ;  /* 0x000000ffff047224 */ /* 0x000fe400078e0005 */
[----:B------:R-:W-:Y:S02]  /*d020*/  IMAD.MOV.U32 R69, RZ, RZ, R6 ;  /* 0x000000ffff457224 */ /* 0x000fe400078e0006 */
[----:B------:R-:W-:Y:S02]  /*d030*/  IMAD.MOV.U32 R5, RZ, RZ, R7 ;  /* 0x000000ffff057224 */ /* 0x000fe400078e0007 */
[----:B------:R-:W-:Y:S02]  /*d040*/  IMAD.IADD R0, R0, 0x1, R3 ;  /* 0x0000000100007824 */ /* 0x000fe400078e0203 */
[----:B------:R-:W-:Y:S02]  /*d050*/  IMAD.MOV.U32 R70, RZ, RZ, R8 ;  /* 0x000000ffff467224 */ /* 0x000fe400078e0008 */
[----:B------:R-:W-:Y:S01]  /*d060*/  IMAD.MOV.U32 R71, RZ, RZ, R10 ;  /* 0x000000ffff477224 */ /* 0x000fe200078e000a */
[----:B------:R-:W-:Y:S01]  /*d070*/  LOP3.LUT R2, R72, 0x7f0, RZ, 0xc0, !PT ;  /* 0x000007f048027812 */ /* 0x000fe200078ec0ff */
[----:B------:R-:W-:Y:S01]  /*d080*/  IMAD.MOV.U32 R6, RZ, RZ, R9 ;  /* 0x000000ffff067224 */ /* 0x000fe200078e0009 */
[----:B------:R-:W5:Y:S01]  /*d090*/  LDC R3, c[0x0][0x3b8] ;  /* 0x0000ee00ff037b82 */ /* 0x000f620000000800 */
[----:B------:R-:W-:Y:S01]  /*d0a0*/  IMAD.MOV.U32 R7, RZ, RZ, R11 ;  /* 0x000000ffff077224 */ /* 0x000fe200078e000b */
[----:B----4-:R-:W-:Y:S04]  /*d0b0*/  STS.128 [R0], R68 ;  /* 0x0000004400007388 */ /* 0x010fe80000000c00 */
[----:B------:R1:W-:Y:S01]  /*d0c0*/  STS.128 [R0+0x400], R4 ;  /* 0x0004000400007388 */ /* 0x0003e20000000c00 */
[----:B------:R-:W-:-:S02]  /*d0d0*/  IMAD.MOV.U32 R8, RZ, RZ, R13 ;  /* 0x000000ffff087224 */ /* 0x000fc400078e000d */
[----:B------:R-:W-:Y:S02]  /*d0e0*/  IMAD.MOV.U32 R9, RZ, RZ, R15 ;  /* 0x000000ffff097224 */ /* 0x000fe400078e000f */
[----:B------:R-:W-:Y:S02]  /*d0f0*/  IMAD.MOV.U32 R10, RZ, RZ, R17 ;  /* 0x000000ffff0a7224 */ /* 0x000fe400078e0011 */
[----:B------:R-:W-:Y:S01]  /*d100*/  IMAD.MOV.U32 R11, RZ, RZ, R19 ;  /* 0x000000ffff0b7224 */ /* 0x000fe200078e0013 */
[----:B------:R-:W-:Y:S01]  /*d110*/  BAR.SYNC.DEFER_BLOCKING 0x0 ;  /* 0x0000000000007b1d */ /* 0x000fe20000010000 */
[----:B-1----:R-:W-:Y:S02]  /*d120*/  IMAD.MOV.U32 R4, RZ, RZ, R12 ;  /* 0x000000ffff047224 */ /* 0x002fe400078e000c */
[----:B------:R-:W-:Y:S02]  /*d130*/  IMAD.MOV.U32 R5, RZ, RZ, R14 ;  /* 0x000000ffff057224 */ /* 0x000fe400078e000e */
[----:B------:R-:W-:-:S02]  /*d140*/  IMAD.MOV.U32 R6, RZ, RZ, R16 ;  /* 0x000000ffff067224 */ /* 0x000fc400078e0010 */
[----:B------:R-:W-:Y:S01]  /*d150*/  IMAD.MOV.U32 R7, RZ, RZ, R18 ;  /* 0x000000ffff077224 */ /* 0x000fe200078e0012 */
[----:B------:R-:W1:Y:S04]  /*d160*/  LDS.128 R12, [R2+UR10] ;  /* 0x0000000a020c7984 */ /* 0x000e680008000c00 */
[----:B------:R-:W-:Y:S01]  /*d170*/  LDS.128 R16, [R2+UR10+0x800] ;  /* 0x0008000a02107984 */ /* 0x000fe20008000c00 */
[----:B------:R-:W-:Y:S06]  /*d180*/  BAR.SYNC.DEFER_BLOCKING 0x0 ;  /* 0x0000000000007b1d */ /* 0x000fec0000010000 */
[----:B------:R4:W-:Y:S04]  /*d190*/  STS.128 [R0], R4 ;  /* 0x0000000400007388 */ /* 0x0009e80000000c00 */
[----:B------:R4:W-:Y:S02]  /*d1a0*/  STS.128 [R0+0x400], R8 ;  /* 0x0004000800007388 */ /* 0x0009e40000000c00 */
[----:B----4-:R-:W-:-:S02]  /*d1b0*/  IMAD.MOV.U32 R4, RZ, RZ, R20 ;  /* 0x000000ffff047224 */ /* 0x010fc400078e0014 */
[----:B------:R-:W-:Y:S02]  /*d1c0*/  IMAD.MOV.U32 R5, RZ, RZ, R22 ;  /* 0x000000ffff057224 */ /* 0x000fe400078e0016 */
[----:B------:R-:W-:Y:S02]  /*d1d0*/  IMAD.MOV.U32 R6, RZ, RZ, R24 ;  /* 0x000000ffff067224 */ /* 0x000fe400078e0018 */
[----:B------:R-:W-:Y:S01]  /*d1e0*/  IMAD.MOV.U32 R7, RZ, RZ, R26 ;  /* 0x000000ffff077224 */ /* 0x000fe200078e001a */
[----:B------:R-:W-:Y:S01]  /*d1f0*/  BAR.SYNC.DEFER_BLOCKING 0x0 ;  /* 0x0000000000007b1d */ /* 0x000fe20000010000 */
[----:B------:R-:W-:Y:S02]  /*d200*/  IMAD.MOV.U32 R8, RZ, RZ, R21 ;  /* 0x000000ffff087224 */ /* 0x000fe400078e0015 */
[----:B------:R-:W-:Y:S02]  /*d210*/  IMAD.MOV.U32 R9, RZ, RZ, R23 ;  /* 0x000000ffff097224 */ /* 0x000fe400078e0017 */
[----:B------:R-:W-:-:S02]  /*d220*/  IMAD.MOV.U32 R10, RZ, RZ, R25 ;  /* 0x000000ffff0a7224 */ /* 0x000fc400078e0019 */
[----:B------:R-:W-:Y:S02]  /*d230*/  IMAD.MOV.U32 R11, RZ, RZ, R27 ;  /* 0x000000ffff0b7224 */ /* 0x000fe400078e001b */
[----:B------:R-:W4:Y:S04]  /*d240*/  LDS.128 R24, [R2+UR10] ;  /* 0x0000000a02187984 */ /* 0x000f280008000c00 */
[----:B------:R-:W-:Y:S01]  /*d250*/  LDS.128 R20, [R2+UR10+0x800] ;  /* 0x0008000a02147984 */ /* 0x000fe20008000c00 */
[----:B------:R-:W-:Y:S06]  /*d260*/  BAR.SYNC.DEFER_BLOCKING 0x0 ;  /* 0x0000000000007b1d */ /* 0x000fec0000010000 */
[----:B------:R1:W-:Y:S04]  /*d270*/  STS.128 [R0], R4 ;  /* 0x0000000400007388 */ /* 0x0003e80000000c00 */
[----:B------:R1:W-:Y:S01]  /*d280*/  STS.128 [R0+0x400], R8 ;  /* 0x0004000800007388 */ /* 0x0003e20000000c00 */
[----:B---3--:R-:W-:-:S04]  /*d290*/  ISETP.GE.AND P0, PT, R74, UR14, PT ;  /* 0x0000000e4a007c0c */ /* 0x008fc8000bf06270 */
[----:B--2---:R-:W-:Y:S02]  /*d2a0*/  ISETP.LT.AND P4, PT, R73, UR15, !P0 ;  /* 0x0000000f49007c0c */ /* 0x004fe4000c781270 */
[----:B------:R-:W2:Y:S01]  /*d2b0*/  LDL.LU R73, [R1+0x100] ;  /* 0x0001000001497983 */ /* 0x000ea20000300800 */
[----:B------:R-:W-:-:S03]  /*d2c0*/  IMAD R69, R74, UR4, RZ ;  /* 0x000000044a457c24 */ /* 0x000fc6000f8e02ff */
[----:B------:R-:W3:Y:S04]  /*d2d0*/  LDL.LU R74, [R1+0xfc] ;  /* 0x0000fc00014a7983 */ /* 0x000ee80000300800 */
[----:B------:R-:W3:Y:S04]  /*d2e0*/  LDL.LU R75, [R1+0xf8] ;  /* 0x0000f800014b7983 */ /* 0x000ee80000300800 */
[----:B------:R-:W3:Y:S04]  /*d2f0*/  LDL.LU R80, [R1+0xf4] ;  /* 0x0000f40001507983 */ /* 0x000ee80000300800 */
[----:B------:R-:W3:Y:S04]  /*d300*/  LDL.LU R79, [R1+0xf0] ;  /* 0x0000f000014f7983 */ /* 0x000ee80000300800 */
[----:B------:R-:W3:Y:S01]  /*d310*/  LDL.LU R78, [R1+0xec] ;  /* 0x0000ec00014e7983 */ /* 0x000ee20000300800 */
[----:B-1----:R-:W-:-:S02]  /*d320*/  IMAD.MOV.U32 R4, RZ, RZ, R28 ;  /* 0x000000ffff047224 */ /* 0x002fc400078e001c */
[----:B------:R-:W-:Y:S02]  /*d330*/  IMAD.MOV.U32 R5, RZ, RZ, R30 ;  /* 0x000000ffff057224 */ /* 0x000fe400078e001e */
[----:B------:R-:W-:Y:S02]  /*d340*/  IMAD.MOV.U32 R6, RZ, RZ, R32 ;  /* 0x000000ffff067224 */ /* 0x000fe400078e0020 */
[----:B------:R-:W-:Y:S01]  /*d350*/  IMAD.MOV.U32 R7, RZ, RZ, R34 ;  /* 0x000000ffff077224 */ /* 0x000fe200078e0022 */
[----:B------:R-:W-:Y:S01]  /*d360*/  BAR.SYNC.DEFER_BLOCKING 0x0 ;  /* 0x0000000000007b1d */ /* 0x000fe20000010000 */
[----:B------:R-:W-:Y:S02]  /*d370*/  IMAD.MOV.U32 R8, RZ, RZ, R29 ;  /* 0x000000ffff087224 */ /* 0x000fe400078e001d */
[----:B------:R-:W-:Y:S02]  /*d380*/  IMAD.MOV.U32 R9, RZ, RZ, R31 ;  /* 0x000000ffff097224 */ /* 0x000fe400078e001f */
[----:B------:R-:W-:-:S02]  /*d390*/  IMAD.MOV.U32 R10, RZ, RZ, R33 ;  /* 0x000000ffff0a7224 */ /* 0x000fc400078e0021 */
[----:B------:R-:W-:Y:S01]  /*d3a0*/  IMAD.MOV.U32 R11, RZ, RZ, R35 ;  /* 0x000000ffff0b7224 */ /* 0x000fe200078e0023 */
[----:B------:R-:W-:Y:S01]  /*d3b0*/  ISETP.LT.AND P2, PT, R140, UR15, !P0 ;  /* 0x0000000f8c007c0c */ /* 0x000fe2000c741270 */
[----:B-----5:R-:W-:Y:S01]  /*d3c0*/  IMAD R72, R76, R3, RZ ;  /* 0x000000034c487224 */ /* 0x020fe200078e02ff */
[----:B------:R-:W-:Y:S01]  /*d3d0*/  LEA R68, P3, R69, UR12, 0x2 ;  /* 0x0000000c45447c11 */ /* 0x000fe2000f8610ff */
[----:B------:R-:W5:Y:S04]  /*d3e0*/  LDL.LU R77, [R1+0xe8] ;  /* 0x0000e800014d7983 */ /* 0x000f680000300800 */
        /* <DEDUP_REMOVED lines=18> */
[----:B------:R1:W-:Y:S02]  /*d510*/  STS.128 [R0+0x400], R8 ;  /* 0x0004000800007388 */ /* 0x0003e40000000c00 */
        /* <DEDUP_REMOVED lines=37> */
[----:B------:R-:W1:Y:S04]  /*d770*/  LDS.128 R60, [R2+UR10] ;  /* 0x0000000a023c7984 */ /* 0x000e680008000c00 */
[----:B------:R-:W-:Y:S01]  /*d780*/  LDS.128 R64, [R2+UR10+0x800] ;  /* 0x0008000a02407984 */ /* 0x000fe20008000c00 */
[----:B------:R-:W-:Y:S01]  /*d790*/  BAR.SYNC.DEFER_BLOCKING 0x0 ;  /* 0x0000000000007b1d */ /* 0x000fe20000010000 */
[-C--:B------:R-:W-:Y:S01]  /*d7a0*/  IMAD R140, R140, R3.reuse, RZ ;  /* 0x000000038c8c7224 */ /* 0x080fe200078e02ff */
[----:B------:R-:W-:Y:S02]  /*d7b0*/  LEA.HI.X.SX32 R69, R69, UR13, 0x2, P3 ;  /* 0x0000000d45457c11 */ /* 0x000fe400098f16ff */
[C---:B--2---:R-:W-:Y:S01]  /*d7c0*/  ISETP.LT.AND P3, PT, R73.reuse, UR15, !P0 ;  /* 0x0000000f49007c0c */ /* 0x044fe2000c761270 */
[----:B------:R-:W-:Y:S01]  /*d7d0*/  IMAD R73, R73, R3, RZ ;  /* 0x0000000349497224 */ /* 0x000fe200078e02ff */
[----:B------:R-:W-:Y:S01]  /*d7e0*/  LEA R70, P5, R140, R68, 0x2 ;  /* 0x000000448c467211 */ /* 0x000fe200078a10ff */
[----:B------:R2:W-:Y:S04]  /*d7f0*/  STS.128 [R0], R4 ;  /* 0x0000000400007388 */ /* 0x0005e80000000c00 */
[----:B------:R1:W-:Y:S01]  /*d800*/  STS.128 [R0+0x400], R8 ;  /* 0x0004000800007388 */ /* 0x0003e20000000c00 */
[----:B------:R-:W-:Y:S01]  /*d810*/  BAR.SYNC.DEFER_BLOCKING 0x0 ;  /* 0x0000000000007b1d */ /* 0x000fe20000010000 */
[----:B------:R-:W-:-:S02]  /*d820*/  ISETP.LT.AND P1, PT, R76, UR15, !P0 ;  /* 0x0000000f4c007c0c */ /* 0x000fc4000c721270 */
[----:B------:R-:W-:Y:S02]  /*d830*/  LEA.HI.X.SX32 R71, R140, R69, 0x2, P5 ;  /* 0x000000458c477211 */ /* 0x000fe400028f16ff */
[-C--:B--2---:R-:W-:Y:S01]  /*d840*/  LEA R4, P6, R72, R68.reuse, 0x2 ;  /* 0x0000004448047211 */ /* 0x084fe200078c10ff */
[----:B------:R-:W2:Y:S01]  /*d850*/  LDL.LU R76, [R1+0xe4] ;  /* 0x0000e400014c7983 */ /* 0x000ea20000300800 */
[C---:B---3--:R-:W-:Y:S01]  /*d860*/  ISETP.LT.AND P5, PT, R74.reuse, UR15, !P0 ;  /* 0x0000000f4a007c0c */ /* 0x048fe2000c7a1270 */
[----:B------:R-:W-:Y:S01]  /*d870*/  IMAD R74, R74, R3, RZ ;  /* 0x000000034a4a7224 */ /* 0x000fe200078e02ff */
[----:B------:R-:W-:Y:S02]  /*d880*/  LEA.HI.X.SX32 R5, R72, R69, 0x2, P6 ;  /* 0x0000004548057211 */ /* 0x000fe400030f16ff */
[----:B------:R-:W-:Y:S01]  /*d890*/  LEA R6, P6, R73, R68, 0x2 ;  /* 0x0000004449067211 */ /* 0x000fe200078c10ff */
[----:B-1----:R-:W-:-:S03]  /*d8a0*/  IMAD R0, R75, R3, RZ ;  /* 0x000000034b007224 */ /* 0x002fc600078e02ff */
[----:B------:R-:W-:Y:S02]  /*d8b0*/  LEA.HI.X.SX32 R7, R73, R69, 0x2, P6 ;  /* 0x0000004549077211 */ /* 0x000fe400030f16ff */
[----:B------:R-:W-:Y:S01]  /*d8c0*/  LEA R8, P6, R74, R68, 0x2 ;  /* 0x000000444a087211 */ /* 0x000fe200078c10ff */
[----:B------:R1:W-:Y:S01]  /*d8d0*/  @P2 STG.E desc[UR38][R70.64], R12 ;  /* 0x0000000c46002986 */ /* 0x0003e2000c101926 */
[----:B------:R-:W-:-:S03]  /*d8e0*/  ISETP.LT.AND P2, PT, R75, UR15, !P0 ;  /* 0x0000000f4b007c0c */ /* 0x000fc6000c741270 */
[----:B------:R-:W3:Y:S01]  /*d8f0*/  LDL.LU R75, [R1+0xe0] ;  /* 0x0000e000014b7983 */ /* 0x000ee20000300800 */
[----:B------:R-:W-:Y:S01]  /*d900*/  LEA.HI.X.SX32 R9, R74, R69, 0x2, P6 ;  /* 0x000000454a097211 */ /* 0x000fe200030f16ff */
[----:B------:R-:W-:Y:S01]  /*d910*/  IMAD R72, R80, R3, RZ ;  /* 0x0000000350487224 */ /* 0x000fe200078e02ff */
[-C--:B------:R-:W-:Y:S01]  /*d920*/  LEA R10, P6, R0, R68.reuse, 0x2 ;  /* 0x00000044000a7211 */ /* 0x080fe200078c10ff */
[----:B------:R-:W4:Y:S04]  /*d930*/  LDL.LU R74, [R1+0xdc] ;  /* 0x0000dc00014a7983 */ /* 0x000f280000300800 */
[----:B------:R5:W-:Y:S01]  /*d940*/  @P1 STG.E desc[UR38][R4.64], R13 ;  /* 0x0000000d04001986 */ /* 0x000be2000c101926 */
[----:B------:R-:W-:Y:S02]  /*d950*/  ISETP.LT.AND P1, PT, R80, UR15, !P0 ;  /* 0x0000000f50007c0c */ /* 0x000fe4000c721270 */
[----:B------:R-:W-:Y:S01]  /*d960*/  LEA.HI.X.SX32 R11, R0, R69, 0x2, P6 ;  /* 0x00000045000b7211 */ /* 0x000fe200030f16ff */
[----:B------:R-:W4:Y:S01]  /*d970*/  LDL.LU R73, [R1+0xd8] ;  /* 0x0000d80001497983 */ /* 0x000f220000300800 */
[----:B-1----:R-:W-:Y:S01]  /*d980*/  LEA R70, P6, R72, R68, 0x2 ;  /* 0x0000004448467211 */ /* 0x002fe200078c10ff */
[----:B------:R-:W-:-:S02]  /*d990*/  IMAD R0, R79, R3, RZ ;  /* 0x000000034f007224 */ /* 0x000fc400078e02ff */
[----:B------:R1:W-:Y:S01]  /*d9a0*/  @P3 STG.E desc[UR38][R6.64], R14 ;  /* 0x0000000e06003986 */ /* 0x0003e2000c101926 */
[----:B------:R-:W-:Y:S01]  /*d9b0*/  LEA.HI.X.SX32 R71, R72, R69, 0x2, P6 ;  /* 0x0000004548477211 */ /* 0x000fe200030f16ff */
[----:B------:R-:W-:Y:S01]  /*d9c0*/  IMAD R12, R78, R3, RZ ;  /* 0x000000034e0c7224 */ /* 0x000fe200078e02ff */
[----:B------:R-:W-:Y:S01]  /*d9d0*/  ISETP.LT.AND P3, PT, R79, UR15, !P0 ;  /* 0x0000000f4f007c0c */ /* 0x000fe2000c761270 */
[----:B------:R1:W-:Y:S01]  /*d9e0*/  @P5 STG.E desc[UR38][R8.64], R15 ;  /* 0x0000000f08005986 */ /* 0x0003e2000c101926 */
[----:B-----5:R-:W-:Y:S02]  /*d9f0*/  LEA R4, P6, R0, R68, 0x2 ;  /* 0x0000004400047211 */ /* 0x020fe400078c10ff */
[----:B------:R-:W-:Y:S01]  /*da00*/  ISETP.LT.AND P5, PT, R78, UR15, !P0 ;  /* 0x0000000f4e007c0c */ /* 0x000fe2000c7a1270 */
[----:B------:R-:W5:Y:S01]  /*da10*/  LDL.LU R72, [R1+0xd4] ;  /* 0x0000d40001487983 */ /* 0x000f620000300800 */
[----:B------:R-:W-:-:S03]  /*da20*/  LEA.HI.X.SX32 R5, R0, R69, 0x2, P6 ;  /* 0x0000004500057211 */ /* 0x000fc600030f16ff */
[----:B------:R-:W-:Y:S01]  /*da30*/  @P2 STG.E desc[UR38][R10.64], R24 ;  /* 0x000000180a002986 */ /* 0x000fe2000c101926 */
[----:B-1----:R-:W-:-:S03]  /*da40*/  LEA R6, P6, R12, R68, 0x2 ;  /* 0x000000440c067211 */ /* 0x002fc600078c10ff */
[----:B------:R-:W5:Y:S04]  /*da50*/  LDL.LU R15, [R1+0xd0] ;  /* 0x0000d000010f7983 */ /* 0x000f680000300800 */
[----:B------:R1:W-:Y:S01]  /*da60*/  @P1 STG.E desc[UR38][R70.64], R25 ;  /* 0x0000001946001986 */ /* 0x0003e2000c101926 */
[----:B------:R-:W-:-:S03]  /*da70*/  LEA.HI.X.SX32 R7, R12, R69, 0x2, P6 ;  /* 0x000000450c077211 */ /* 0x000fc600030f16ff */
[----:B------:R-:W-:Y:S04]  /*da80*/  @P3 STG.E desc[UR38][R4.64], R26 ;  /* 0x0000001a04003986 */ /* 0x000fe8000c101926 */
[----:B-1----:R-:W5:Y:S04]  /*da90*/  LDL.LU R71, [R1+0xcc] ;  /* 0x0000cc0001477983 */ /* 0x002f680000300800 */
[----:B------:R1:W-:Y:S04]  /*daa0*/  @P5 STG.E desc[UR38][R6.64], R27 ;  /* 0x0000001b06005986 */ /* 0x0003e8000c101926 */
[----:B------:R-:W5:Y:S04]  /*dab0*/  LDL.LU R70, [R1+0xc8] ;  /* 0x0000c80001467983 */ /* 0x000f680000300800 */
[----:B-1----:R-:W5:Y:S01]  /*dac0*/  LDL.LU R27, [R1+0xc4] ;  /* 0x0000c400011b7983 */ /* 0x002f620000300800 */
[C---:B------:R-:W-:Y:S01]  /*dad0*/  IMAD R0, R77.reuse, R3, RZ ;  /* 0x000000034d007224 */ /* 0x040fe200078e02ff */
[----:B------:R-:W-:-:S02]  /*dae0*/  ISETP.LT.AND P2, PT, R77, UR15, !P0 ;  /* 0x0000000f4d007c0c */ /* 0x000fc4000c741270 */
[----:B------:R-:W5:Y:S02]  /*daf0*/  LDL.LU R24, [R1+0xc0] ;  /* 0x0000c00001187983 */ /* 0x000f640000300800 */
[C---:B------:R-:W-:Y:S02]  /*db00*/  LEA R8, P6, R0.reuse, R68, 0x2 ;  /* 0x0000004400087211 */ /* 0x040fe400078c10ff */
[----:B------:R-:W5:Y:S02]  /*db10*/  LDL.LU R25, [R1+0xbc] ;  /* 0x0000bc0001197983 */ /* 0x000f640000300800 */
[----:B------:R-:W-:Y:S02]  /*db20*/  LEA.HI.X.SX32 R9, R0, R69, 0x2, P6 ;  /* 0x0000004500097211 */ /* 0x000fe400030f16ff */
[----:B------:R-:W5:Y:S04]  /*db30*/  LDL.LU R26, [R1+0xb8] ;  /* 0x0000b800011a7983 */ /* 0x000f680000300800 */
[----:B------:R1:W-:Y:S04]  /*db40*/  @P2 STG.E desc[UR38][R8.64], R32 ;  /* 0x0000002008002986 */ /* 0x0003e8000c101926 */
[----:B-1----:R-:W5:Y:S01]  /*db50*/  LDL.LU R32, [R1+0xb4] ;  /* 0x0000b40001207983 */ /* 0x002f620000300800 */
[----:B--2---:R-:W-:-:S05]  /*db60*/  IMAD R12, R76, R3, RZ ;  /* 0x000000034c0c7224 */ /* 0x004fca00078e02ff */
[----:B------:R-:W-:Y:S02]  /*db70*/  LEA R10, P6, R12, R68, 0x2 ;  /* 0x000000440c0a7211 */ /* 0x000fe400078c10ff */
[----:B------:R-:W-:Y:S02]  /*db80*/  ISETP.LT.AND P1, PT, R76, UR15, !P0 ;  /* 0x0000000f4c007c0c */ /* 0x000fe4000c721270 */
[----:B------:R-:W-:Y:S01]  /*db90*/  LEA.HI.X.SX32 R11, R12, R69, 0x2, P6 ;  /* 0x000000450c0b7211 */ /* 0x000fe200030f16ff */
[CC--:B---3--:R-:W-:Y:S01]  /*dba0*/  IMAD R0, R75.reuse, R3.reuse, RZ ;  /* 0x000000034b007224 */ /* 0x0c8fe200078e02ff */
[----:B------:R-:W-:Y:S01]  /*dbb0*/  ISETP.LT.AND P3, PT, R75, UR15, !P0 ;  /* 0x0000000f4b007c0c */ /* 0x000fe2000c761270 */
[----:B----4-:R-:W-:-:S03]  /*dbc0*/  IMAD R14, R74, R3, RZ ;  /* 0x000000034a0e7224 */ /* 0x010fc600078e02ff */
[----:B------:R-:W-:-:S04]  /*dbd0*/  LEA R12, P5, R0, R68, 0x2 ;  /* 0x00000044000c7211 */ /* 0x000fc800078a10ff */
[----:B------:R-:W-:Y:S02]  /*dbe0*/  LEA.HI.X.SX32 R13, R0, R69, 0x2, P5 ;  /* 0x00000045000d7211 */ /* 0x000fe400028f16ff */
[----:B------:R-:W-:Y:S01]  /*dbf0*/  LEA R4, P5, R14, R68, 0x2 ;  /* 0x000000440e047211 */ /* 0x000fe200078a10ff */
[----:B------:R-:W-:-:S03]  /*dc00*/  IMAD R0, R73, R3, RZ ;  /* 0x0000000349007224 */ /* 0x000fc600078e02ff */
[-C--:B------:R-:W-:Y:S02]  /*dc10*/  LEA.HI.X.SX32 R5, R14, R69.reuse, 0x2, P5 ;  /* 0x000000450e057211 */ /* 0x080fe400028f16ff */
[CC--:B------:R-:W-:Y:S01]  /*dc20*/  LEA R6, P5, R0.reuse, R68.reuse, 0x2 ;  /* 0x0000004400067211 */ /* 0x0c0fe200078a10ff */
[----:B------:R1:W-:Y:S03]  /*dc30*/  @P1 STG.E desc[UR38][R10.64], R33 ;  /* 0x000000210a001986 */ /* 0x0003e6000c101926 */
[----:B------:R-:W-:Y:S01]  /*dc40*/  LEA.HI.X.SX32 R7, R0, R69, 0x2, P5 ;  /* 0x0000004500077211 */ /* 0x000fe200028f16ff */
[-C--:B-----5:R-:W-:Y:S01]  /*dc50*/  IMAD R14, R72, R3.reuse, RZ ;  /* 0x00000003480e7224 */ /* 0x0a0fe200078e02ff */
[----:B------:R2:W-:Y:S04]  /*dc60*/  @P3 STG.E desc[UR38][R12.64], R34 ;  /* 0x000000220c003986 */ /* 0x0005e8000c101926 */
[C---:B------:R-:W-:Y:S01]  /*dc70*/  LEA R8, P5, R14.reuse, R68, 0x2 ;  /* 0x000000440e087211 */ /* 0x040fe200078a10ff */
[----:B-1----:R-:W3:Y:S01]  /*dc80*/  LDL.LU R33, [R1+0xb0] ;  /* 0x0000b00001217983 */ /* 0x002ee20000300800 */
[C---:B------:R-:W-:Y:S01]  /*dc90*/  ISETP.LT.AND P3, PT, R15.reuse, UR15, !P0 ;  /* 0x0000000f0f007c0c */ /* 0x040fe2000c761270 */
[----:B------:R-:W-:Y:S01]  /*dca0*/  IMAD R0, R15, R3, RZ ;  /* 0x000000030f007224 */ /* 0x000fe200078e02ff */
[----:B------:R-:W-:Y:S01]  /*dcb0*/  LEA.HI.X.SX32 R9, R14, R69, 0x2, P5 ;  /* 0x000000450e097211 */ /* 0x000fe200028f16ff */
[----:B------:R-:W-:-:S05]  /*dcc0*/  IMAD R15, R71, R3, RZ ;  /* 0x00000003470f7224 */ /* 0x000fca00078e02ff */
[----:B--2---:R-:W-:-:S04]  /*dcd0*/  LEA R12, P5, R15, R68, 0x2 ;  /* 0x000000440f0c7211 */ /* 0x004fc800078a10ff */
[----:B------:R-:W-:Y:S02]  /*dce0*/  LEA.HI.X.SX32 R13, R15, R69, 0x2, P5 ;  /* 0x000000450f0d7211 */ /* 0x000fe400028f16ff */
[C---:B------:R-:W-:Y:S01]  /*dcf0*/  ISETP.LT.AND P5, PT, R27.reuse, UR15, !P0 ;  /* 0x0000000f1b007c0c */ /* 0x040fe2000c7a1270 */
[----:B------:R-:W-:Y:S02]  /*dd00*/  IMAD R14, R27, R3, RZ ;  /* 0x000000031b0e7224 */ /* 0x000fe400078e02ff */
[----:B------:R-:W2:Y:S01]  /*dd10*/  LDL.LU R27, [R1+0xac] ;  /* 0x0000ac00011b7983 */ /* 0x000ea20000300800 */
[----:B------:R-:W-:Y:S02]  /*dd20*/  ISETP.LT.AND P6, PT, R74, UR15, !P0 ;  /* 0x0000000f4a007c0c */ /* 0x000fe4000c7c1270 */
[----:B------:R-:W-:Y:S02]  /*dd30*/  ISETP.LT.AND P2, PT, R73, UR15, !P0 ;  /* 0x0000000f49007c0c */ /* 0x000fe4000c741270 */
[----:B------:R-:W-:-:S09]  /*dd40*/  ISETP.LT.AND P1, PT, R72, UR15, !P0 ;  /* 0x0000000f48007c0c */ /* 0x000fd2000c721270 */
[----:B------:R1:W-:Y:S01]  /*dd50*/  @P6 STG.E desc[UR38][R4.64], R35 ;  /* 0x0000002304006986 */ /* 0x0003e2000c101926 */
[----:B------:R-:W-:-:S03]  /*dd60*/  LEA R10, P6, R0, R68, 0x2 ;  /* 0x00000044000a7211 */ /* 0x000fc600078c10ff */
[----:B------:R4:W-:Y:S01]  /*dd70*/  @P2 STG.E desc[UR38][R6.64], R40 ;  /* 0x0000002806002986 */ /* 0x0009e2000c101926 */
[----:B------:R-:W-:Y:S02]  /*dd80*/  ISETP.LT.AND P2, PT, R71, UR15, !P0 ;  /* 0x0000000f47007c0c */ /* 0x000fe4000c741270 */
[----:B------:R-:W-:Y:S01]  /*dd90*/  LEA.HI.X.SX32 R11, R0, R69, 0x2, P6 ;  /* 0x00000045000b7211 */ /* 0x000fe200030f16ff */
[----:B------:R5:W-:Y:S01]  /*dda0*/  @P1 STG.E desc[UR38][R8.64], R41 ;  /* 0x0000002908001986 */ /* 0x000be2000c101926 */
[CC--:B------:R-:W-:Y:S01]  /*ddb0*/  IMAD R0, R70.reuse, R3.reuse, RZ ;  /* 0x0000000346007224 */ /* 0x0c0fe200078e02ff */
[----:B------:R-:W-:Y:S02]  /*ddc0*/  ISETP.LT.AND P1, PT, R70, UR15, !P0 ;  /* 0x0000000f46007c0c */ /* 0x000fe4000c721270 */
[----:B------:R5:W-:Y:S02]  /*ddd0*/  @P3 STG.E desc[UR38][R10.64], R42 ;  /* 0x0000002a0a003986 */ /* 0x000be4000c101926 */
[-C--:B-1----:R-:W-:Y:S01]  /*dde0*/  LEA R4, P6, R0, R68.reuse, 0x2 ;  /* 0x0000004400047211 */ /* 0x082fe200078c10ff */
[----:B------:R-:W-:Y:S01]  /*ddf0*/  IMAD R15, R24, R3, RZ ;  /* 0x00000003180f7224 */ /* 0x000fe200078e02ff */
[----:B----4-:R-:W-:-:S02]  /*de00*/  LEA R6, P3, R14, R68, 0x2 ;  /* 0x000000440e067211 */ /* 0x010fc400078610ff */
[----:B------:R1:W-:Y:S01]  /*de10*/  @P2 STG.E desc[UR38][R12.64], R43 ;  /* 0x0000002b0c002986 */ /* 0x0003e2000c101926 */
[----:B------:R-:W-:Y:S01]  /*de20*/  LEA.HI.X.SX32 R5, R0, R69, 0x2, P6 ;  /* 0x0000004500057211 */ /* 0x000fe200030f16ff */
[----:B------:R-:W-:Y:S01]  /*de30*/  IMAD R0, R25, R3, RZ ;  /* 0x0000000319007224 */ /* 0x000fe200078e02ff */
[----:B------:R-:W-:Y:S02]  /*de40*/  ISETP.LT.AND P2, PT, R24, UR15, !P0 ;  /* 0x0000000f18007c0c */ /* 0x000fe4000c741270 */
[----:B------:R-:W4:Y:S01]  /*de50*/  LDL.LU R24, [R1+0xa8] ;  /* 0x0000a80001187983 */ /* 0x000f220000300800 */
[----:B------:R-:W-:Y:S02]  /*de60*/  LEA.HI.X.SX32 R7, R14, R69, 0x2, P3 ;  /* 0x000000450e077211 */ /* 0x000fe400018f16ff */
[----:B-----5:R-:W-:Y:S01]  /*de70*/  LEA R8, P6, R15, R68, 0x2 ;  /* 0x000000440f087211 */ /* 0x020fe200078c10ff */
[----:B------:R3:W-:Y:S01]  /*de80*/  @P1 STG.E desc[UR38][R4.64], R48 ;  /* 0x0000003004001986 */ /* 0x0007e2000c101926 */
[----:B------:R-:W-:-:S02]  /*de90*/  ISETP.LT.AND P1, PT, R25, UR15, !P0 ;  /* 0x0000000f19007c0c */ /* 0x000fc4000c721270 */
[-C--:B------:R-:W-:Y:S01]  /*dea0*/  LEA R10, P3, R0, R68.reuse, 0x2 ;  /* 0x00000044000a7211 */ /* 0x080fe200078610ff */
[----:B------:R-:W5:Y:S01]  /*deb0*/  LDL.LU R25, [R1+0xa4] ;  /* 0x0000a40001197983 */ /* 0x000f620000300800 */
[----:B------:R-:W-:Y:S01]  /*dec0*/  LEA.HI.X.SX32 R9, R15, R69, 0x2, P6 ;  /* 0x000000450f097211 */ /* 0x000fe200030f16ff */
[----:B-1----:R-:W-:Y:S01]  /*ded0*/  IMAD R13, R26, R3, RZ ;  /* 0x000000031a0d7224 */ /* 0x002fe200078e02ff */
[----:B------:R-:W-:Y:S01]  /*dee0*/  LEA.HI.X.SX32 R11, R0, R69, 0x2, P3 ;  /* 0x00000045000b7211 */ /* 0x000fe200018f16ff */
[----:B------:R-:W-:Y:S01]  /*def0*/  IMAD R0, R32, R3, RZ ;  /* 0x0000000320007224 */ /* 0x000fe200078e02ff */
[----:B------:R-:W-:Y:S01]  /*df00*/  @P5 STG.E desc[UR38][R6.64], R49 ;  /* 0x0000003106005986 */ /* 0x000fe2000c101926 */
[----:B------:R-:W-:Y:S02]  /*df10*/  ISETP.LT.AND P5, PT, R26, UR15, !P0 ;  /* 0x0000000f1a007c0c */ /* 0x000fe4000c7a1270 */
[----:B------:R-:W-:Y:S01]  /*df20*/  LEA R12, P3, R13, R68, 0x2 ;  /* 0x000000440d0c7211 */ /* 0x000fe200078610ff */
[----:B------:R1:W-:Y:S01]  /*df30*/  @P2 STG.E desc[UR38][R8.64], R50 ;  /* 0x0000003208002986 */ /* 0x0003e2000c101926 */
[----:B------:R-:W-:-:S02]  /*df40*/  ISETP.LT.AND P2, PT, R32, UR15, !P0 ;  /* 0x0000000f20007c0c */ /* 0x000fc4000c741270 */
[----:B------:R-:W-:Y:S01]  /*df50*/  LEA R14, P6, R0, R68, 0x2 ;  /* 0x00000044000e7211 */ /* 0x000fe200078c10ff */
[----:B------:R-:W5:Y:S01]  /*df60*/  LDL.LU R26, [R1+0xa0] ;  /* 0x0000a000011a7983 */ /* 0x000f620000300800 */
[----:B------:R-:W-:-:S03]  /*df70*/  LEA.HI.X.SX32 R13, R13, R69, 0x2, P3 ;  /* 0x000000450d0d7211 */ /* 0x000fc600018f16ff */
[----:B------:R-:W5:Y:S01]  /*df80*/  LDL.LU R32, [R1+0x9c] ;  /* 0x00009c0001207983 */ /* 0x000f620000300800 */
[----:B------:R-:W-:Y:S02]  /*df90*/  LEA.HI.X.SX32 R15, R0, R69, 0x2, P6 ;  /* 0x00000045000f7211 */ /* 0x000fe400030f16ff */
[C---:B--2---:R-:W-:Y:S01]  /*dfa0*/  ISETP.LT.AND P3, PT, R27.reuse, UR15, !P0 ;  /* 0x0000000f1b007c0c */ /* 0x044fe2000c761270 */
[-C--:B------:R-:W-:Y:S02]  /*dfb0*/  IMAD R0, R27, R3.reuse, RZ ;  /* 0x000000031b007224 */ /* 0x080fe400078e02ff */
[----:B------:R-:W2:Y:S04]  /*dfc0*/  LDL.LU R27, [R1+0x98] ;  /* 0x00009800011b7983 */ /* 0x000ea80000300800 */
[----:B------:R-:W2:Y:S01]  /*dfd0*/  LDL.LU R35, [R1+0x94] ;  /* 0x0000940001237983 */ /* 0x000ea20000300800 */
[----:B---3--:R-:W-:-:S03]  /*dfe0*/  IMAD R4, R33, R3, RZ ;  /* 0x0000000321047224 */ /* 0x008fc600078e02ff */
[----:B------:R3:W-:Y:S01]  /*dff0*/  @P1 STG.E desc[UR38][R10.64], R51 ;  /* 0x000000330a001986 */ /* 0x0007e2000c101926 */
[----:B------:R-:W-:-:S03]  /*e000*/  ISETP.LT.AND P1, PT, R33, UR15, !P0 ;  /* 0x0000000f21007c0c */ /* 0x000fc6000c721270 */
[----:B------:R4:W-:Y:S01]  /*e010*/  @P5 STG.E desc[UR38][R12.64], R52 ;  /* 0x000000340c005986 */ /* 0x0009e2000c101926 */
[----:B-1----:R-:W-:-:S03]  /*e020*/  LEA R8, P5, R4, R68, 0x2 ;  /* 0x0000004404087211 */ /* 0x002fc600078a10ff */
[----:B------:R1:W-:Y:S01]  /*e030*/  @P2 STG.E desc[UR38][R14.64], R53 ;  /* 0x000000350e002986 */ /* 0x0003e2000c101926 */
[-C--:B------:R-:W-:Y:S02]  /*e040*/  LEA.HI.X.SX32 R9, R4, R69.reuse, 0x2, P5 ;  /* 0x0000004504097211 */ /* 0x080fe400028f16ff */
[C---:B---3--:R-:W-:Y:S01]  /*e050*/  LEA R10, P6, R0.reuse, R68, 0x2 ;  /* 0x00000044000a7211 */ /* 0x048fe200078c10ff */
[----:B------:R-:W3:Y:S03]  /*e060*/  LDL.LU R40, [R1+0x90] ;  /* 0x0000900001287983 */ /* 0x000ee60000300800 */
[----:B------:R-:W-:Y:S01]  /*e070*/  LEA.HI.X.SX32 R11, R0, R69, 0x2, P6 ;  /* 0x00000045000b7211 */ /* 0x000fe200030f16ff */
[----:B------:R1:W-:Y:S04]  /*e080*/  @P1 STG.E desc[UR38][R8.64], R54 ;  /* 0x0000003608001986 */ /* 0x0003e8000c101926 */
[----:B------:R-:W3:Y:S01]  /*e090*/  LDL.LU R34, [R1+0x8c] ;  /* 0x00008c0001227983 */ /* 0x000ee20000300800 */
[C---:B----4-:R-:W-:Y:S01]  /*e0a0*/  ISETP.LT.AND P2, PT, R24.reuse, UR15, !P0 ;  /* 0x0000000f18007c0c */ /* 0x050fe2000c741270 */
[----:B------:R-:W-:-:S02]  /*e0b0*/  IMAD R24, R24, R3, RZ ;  /* 0x0000000318187224 */ /* 0x000fc400078e02ff */
[----:B------:R-:W4:Y:S03]  /*e0c0*/  LDS.128 R4, [R2+UR10] ;  /* 0x0000000a02047984 */ /* 0x000f260008000c00 */
[CC--:B------:R-:W-:Y:S01]  /*e0d0*/  LEA R12, P6, R24.reuse, R68.reuse, 0x2 ;  /* 0x00000044180c7211 */ /* 0x0c0fe200078c10ff */
[C---:B-----5:R-:W-:Y:S01]  /*e0e0*/  IMAD R0, R25.reuse, R3, RZ ;  /* 0x0000000319007224 */ /* 0x060fe200078e02ff */
[----:B------:R-:W-:Y:S01]  /*e0f0*/  ISETP.LT.AND P1, PT, R25, UR15, !P0 ;  /* 0x0000000f19007c0c */ /* 0x000fe2000c721270 */
[----:B------:R-:W-:Y:S01]  /*e100*/  @P3 STG.E desc[UR38][R10.64], R55 ;  /* 0x000000370a003986 */ /* 0x000fe2000c101926 */
[-C--:B------:R-:W-:Y:S02]  /*e110*/  LEA.HI.X.SX32 R13, R24, R69.reuse, 0x2, P6 ;  /* 0x00000045180d7211 */ /* 0x080fe400030f16ff */
[C---:B-1----:R-:W-:Y:S01]  /*e120*/  LEA R14, P5, R0.reuse, R68, 0x2 ;  /* 0x00000044000e7211 */ /* 0x042fe200078a10ff */
[----:B------:R-:W5:Y:S03]  /*e130*/  LDL.LU R33, [R1+0x188] ;  /* 0x0001880001217983 */ /* 0x000f660000300800 */
[----:B------:R-:W-:Y:S01]  /*e140*/  LEA.HI.X.SX32 R15, R0, R69, 0x2, P5 ;  /* 0x00000045000f7211 */ /* 0x000fe200028f16ff */
[----:B------:R-:W-:Y:S01]  /*e150*/  @P2 STG.E desc[UR38][R12.64], R60 ;  /* 0x0000003c0c002986 */ /* 0x000fe2000c101926 */
[CC--:B------:R-:W-:Y:S01]  /*e160*/  IMAD R25, R26.reuse, R3.reuse, RZ ;  /* 0x000000031a197224 */ /* 0x0c0fe200078e02ff */
[----:B------:R-:W-:Y:S01]  /*e170*/  ISETP.LT.AND P3, PT, R26, UR15, !P0 ;  /* 0x0000000f1a007c0c */ /* 0x000fe2000c761270 */
[C---:B------:R-:W-:Y:S01]  /*e180*/  IMAD R26, R32.reuse, R3, RZ ;  /* 0x00000003201a7224 */ /* 0x040fe200078e02ff */
[----:B------:R-:W-:-:S02]  /*e190*/  ISETP.LT.AND P2, PT, R32, UR15, !P0 ;  /* 0x0000000f20007c0c */ /* 0x000fc4000c741270 */
[----:B------:R-:W5:Y:S01]  /*e1a0*/  LDL.LU R32, [R1+0x88] ;  /* 0x0000880001207983 */ /* 0x000f620000300800 */
[----:B------:R-:W-:-:S03]  /*e1b0*/  LEA R24, P6, R25, R68, 0x2 ;  /* 0x0000004419187211 */ /* 0x000fc600078c10ff */
[----:B------:R-:W-:Y:S01]  /*e1c0*/  @P1 STG.E desc[UR38][R14.64], R61 ;  /* 0x0000003d0e001986 */ /* 0x000fe2000c101926 */
[C---:B------:R-:W-:Y:S02]  /*e1d0*/  LEA R8, P5, R26.reuse, R68, 0x2 ;  /* 0x000000441a087211 */ /* 0x040fe400078a10ff */
[-C--:B------:R-:W-:Y:S02]  /*e1e0*/  LEA.HI.X.SX32 R25, R25, R69.reuse, 0x2, P6 ;  /* 0x0000004519197211 */ /* 0x080fe400030f16ff */
[----:B------:R-:W-:-:S03]  /*e1f0*/  LEA.HI.X.SX32 R9, R26, R69, 0x2, P5 ;  /* 0x000000451a097211 */ /* 0x000fc600028f16ff */
[----:B------:R1:W-:Y:S01]  /*e200*/  @P3 STG.E desc[UR38][R24.64], R62 ;  /* 0x0000003e18003986 */ /* 0x0003e2000c101926 */
[C---:B--2---:R-:W-:Y:S01]  /*e210*/  ISETP.LT.AND P1, PT, R27.reuse, UR15, !P0 ;  /* 0x0000000f1b007c0c */ /* 0x044fe2000c721270 */
[-C--:B------:R-:W-:Y:S02]  /*e220*/  IMAD R0, R27, R3.reuse, RZ ;  /* 0x000000031b007224 */ /* 0x080fe400078e02ff */
[----:B------:R-:W2:Y:S01]  /*e230*/  LDL.LU R27, [R1+0x184] ;  /* 0x00018400011b7983 */ /* 0x000ea20000300800 */
[C---:B------:R-:W-:Y:S01]  /*e240*/  ISETP.LT.AND P5, PT, R35.reuse, UR15, !P0 ;  /* 0x0000000f23007c0c */ /* 0x040fe2000c7a1270 */
[----:B------:R-:W-:Y:S02]  /*e250*/  IMAD R26, R35, R3, RZ ;  /* 0x00000003231a7224 */ /* 0x000fe400078e02ff */
[----:B------:R-:W2:Y:S04]  /*e260*/  LDL.LU R35, [R1+0x180] ;  /* 0x0001800001237983 */ /* 0x000ea80000300800 */
[----:B-1----:R-:W2:Y:S01]  /*e270*/  LDL.LU R25, [R1+0x17c] ;  /* 0x00017c0001197983 */ /* 0x002ea20000300800 */
[----:B------:R-:W-:-:S02]  /*e280*/  LEA R10, P3, R0, R68, 0x2 ;  /* 0x00000044000a7211 */ /* 0x000fc400078610ff */
[-C--:B------:R-:W-:Y:S01]  /*e290*/  LEA R12, P6, R26, R68.reuse, 0x2 ;  /* 0x000000441a0c7211 */ /* 0x080fe200078c10ff */
[----:B------:R1:W-:Y:S01]  /*e2a0*/  @P2 STG.E desc[UR38][R8.64], R63 ;  /* 0x0000003f08002986 */ /* 0x0003e2000c101926 */
[-C--:B------:R-:W-:Y:S02]  /*e2b0*/  LEA.HI.X.SX32 R11, R0, R69.reuse, 0x2, P3 ;  /* 0x00000045000b7211 */ /* 0x080fe400018f16ff */
[----:B------:R-:W-:Y:S01]  /*e2c0*/  LEA.HI.X.SX32 R13, R26, R69, 0x2, P6 ;  /* 0x000000451a0d7211 */ /* 0x000fe200030f16ff */
[CC--:B---3--:R-:W-:Y:S01]  /*e2d0*/  IMAD R0, R40.reuse, R3.reuse, RZ ;  /* 0x0000000328007224 */ /* 0x0c8fe200078e02ff */
[----:B------:R-:W-:Y:S01]  /*e2e0*/  ISETP.LT.AND P2, PT, R40, UR15, !P0 ;  /* 0x0000000f28007c0c */ /* 0x000fe2000c741270 */
[----:B----4-:R3:W-:Y:S01]  /*e2f0*/  @P1 STG.E desc[UR38][R10.64], R4 ;  /* 0x000000040a001986 */ /* 0x0107e2000c101926 */
[C---:B------:R-:W-:Y:S01]  /*e300*/  IMAD R24, R34.reuse, R3, RZ ;  /* 0x0000000322187224 */ /* 0x040fe200078e02ff */
[----:B------:R-:W-:Y:S02]  /*e310*/  ISETP.LT.AND P3, PT, R34, UR15, !P0 ;  /* 0x0000000f22007c0c */ /* 0x000fe4000c761270 */
[----:B------:R4:W-:Y:S01]  /*e320*/  @P5 STG.E desc[UR38][R12.64], R5 ;  /* 0x000000050c005986 */ /* 0x0009e2000c101926 */
[----:B------:R-:W-:-:S02]  /*e330*/  LEA R14, P1, R0, R68, 0x2 ;  /* 0x00000044000e7211 */ /* 0x000fc400078210ff */
[----:B-1----:R-:W-:Y:S01]  /*e340*/  LEA R8, P5, R24, R68, 0x2 ;  /* 0x0000004418087211 */ /* 0x002fe200078a10ff */
[----:B------:R-:W2:Y:S01]  /*e350*/  LDL.LU R34, [R1+0x178] ;  /* 0x0001780001227983 */ /* 0x000ea20000300800 */
[-C--:B------:R-:W-:Y:S02]  /*e360*/  LEA.HI.X.SX32 R15, R0, R69.reuse, 0x2, P1 ;  /* 0x00000045000f7211 */ /* 0x080fe400008f16ff */
[----:B------:R-:W-:-:S03]  /*e370*/  LEA.HI.X.SX32 R9, R24, R69, 0x2, P5 ;  /* 0x0000004518097211 */ /* 0x000fc600028f16ff */
[----:B------:R-:W-:Y:S04]  /*e380*/  @P2 STG.E desc[UR38][R14.64], R6 ;  /* 0x000000060e002986 */ /* 0x000fe8000c101926 */
[----:B------:R-:W-:Y:S01]  /*e390*/  @P3 STG.E desc[UR38][R8.64], R7 ;  /* 0x0000000708003986 */ /* 0x000fe2000c101926 */
[----:B-----5:R-:W-:-:S03]  /*e3a0*/  ISETP.LT.AND P6, PT, R33, UR15, !P0 ;  /* 0x0000000f21007c0c */ /* 0x020fc6000c7c1270 */
[----:B------:R-:W5:Y:S01]  /*e3b0*/  LDL.LU R33, [R1+0x174] ;  /* 0x0001740001217983 */ /* 0x000f620000300800 */
[C---:B------:R-:W-:Y:S01]  /*e3c0*/  IMAD R0, R32.reuse, R3, RZ ;  /* 0x0000000320007224 */ /* 0x040fe200078e02ff */
[----:B------:R-:W-:Y:S02]  /*e3d0*/  ISETP.LT.AND P1, PT, R32, UR15, !P0 ;  /* 0x0000000f20007c0c */ /* 0x000fe4000c721270 */
[----:B------:R-:W5:Y:S01]  /*e3e0*/  LDL.LU R32, [R1+0x170] ;  /* 0x0001700001207983 */ /* 0x000f620000300800 */
[----:B------:R-:W-:Y:S01]  /*e3f0*/  IMAD R24, R3, 0x2, R0 ;  /* 0x0000000203187824 */ /* 0x000fe200078e0200 */
[----:B---3--:R-:W-:-:S04]  /*e400*/  LEA R10, P2, R0, R68, 0x2 ;  /* 0x00000044000a7211 */ /* 0x008fc800078410ff */
[----:B------:R-:W-:Y:S02]  /*e410*/  LEA R4, P5, R24, R68, 0x2 ;  /* 0x0000004418047211 */ /* 0x000fe400078a10ff */
[-C--:B------:R-:W-:Y:S02]  /*e420*/  LEA.HI.X.SX32 R11, R0, R69.reuse, 0x2, P2 ;  /* 0x00000045000b7211 */ /* 0x080fe400010f16ff */
[----:B----4-:R-:W-:Y:S01]  /*e430*/  LEA.HI.X.SX32 R5, R24, R69, 0x2, P5 ;  /* 0x0000004518057211 */ /* 0x010fe200028f16ff */
[----:B------:R-:W-:Y:S02]  /*e440*/  IMAD R0, R3, 0x2, R24 ;  /* 0x0000000203007824 */ /* 0x000fe400078e0218 */
[----:B------:R-:W-:Y:S04]  /*e450*/  @P1 STG.E desc[UR38][R10.64], R16 ;  /* 0x000000100a001986 */ /* 0x000fe8000c101926 */
[----:B------:R1:W-:Y:S01]  /*e460*/  @P4 STG.E desc[UR38][R4.64], R17 ;  /* 0x0000001104004986 */ /* 0x0003e2000c101926 */
[----:B--2---:R-:W-:-:S03]  /*e470*/  ISETP.LT.AND P3, PT, R27, UR15, !P0 ;  /* 0x0000000f1b007c0c */ /* 0x004fc6000c761270 */
[----:B------:R-:W2:Y:S04]  /*e480*/  LDL.LU R27, [R1+0x16c] ;  /* 0x00016c00011b7983 */ /* 0x000ea80000300800 */
[----:B------:R-:W3:Y:S01]  /*e490*/  LDL.LU R26, [R1+0x168] ;  /* 0x00016800011a7983 */ /* 0x000ee20000300800 */
[----:B------:R-:W-:-:S03]  /*e4a0*/  ISETP.LT.AND P1, PT, R25, UR15, !P0 ;  /* 0x0000000f19007c0c */ /* 0x000fc6000c721270 */
[----:B------:R-:W4:Y:S04]  /*e4b0*/  LDL.LU R25, [R1+0x164] ;  /* 0x0001640001197983 */ /* 0x000f280000300800 */
[----:B------:R-:W3:Y:S04]  /*e4c0*/  LDL.LU R24, [R1+0x160] ;  /* 0x0001600001187983 */ /* 0x000ee80000300800 */
[----:B-1----:R-:W3:Y:S04]  /*e4d0*/  LDL.LU R17, [R1+0x15c] ;  /* 0x00015c0001117983 */ /* 0x002ee80000300800 */
[----:B------:R-:W4:Y:S01]  /*e4e0*/  LDL.LU R15, [R1+0x158] ;  /* 0x00015800010f7983 */ /* 0x000f220000300800 */
[C---:B------:R-:W-:Y:S01]  /*e4f0*/  LEA R12, P5, R0.reuse, R68, 0x2 ;  /* 0x00000044000c7211 */ /* 0x040fe200078a10ff */
[----:B------:R-:W-:Y:S01]  /*e500*/  IMAD R14, R3, 0x2, R0 ;  /* 0x00000002030e7824 */ /* 0x000fe200078e0200 */
[----:B------:R-:W-:Y:S01]  /*e510*/  ISETP.LT.AND P2, PT, R35, UR15, !P0 ;  /* 0x0000000f23007c0c */ /* 0x000fe2000c741270 */
[----:B------:R-:W4:Y:S01]  /*e520*/  LDL.LU R16, [R1+0x154] ;  /* 0x0001540001107983 */ /* 0x000f220000300800 */
[----:B------:R-:W-:Y:S01]  /*e530*/  LEA.HI.X.SX32 R13, R0, R69, 0x2, P5 ;  /* 0x00000045000d7211 */ /* 0x000fe200028f16ff */
[----:B------:R-:W-:-:S04]  /*e540*/  IMAD R0, R3, 0x2, R14 ;  /* 0x0000000203007824 */ /* 0x000fc800078e020e */
[----:B------:R1:W-:Y:S01]  /*e550*/  @P6 STG.E desc[UR38][R12.64], R18 ;  /* 0x000000120c006986 */ /* 0x0003e2000c101926 */
[-C--:B------:R-:W-:Y:S01]  /*e560*/  LEA R8, P6, R0, R68.reuse, 0x2 ;  /* 0x0000004400087211 */ /* 0x080fe200078c10ff */
[C---:B------:R-:W-:Y:S01]  /*e570*/  IMAD R10, R3.reuse, 0x2, R0 ;  /* 0x00000002030a7824 */ /* 0x040fe200078e0200 */
[-C--:B------:R-:W-:Y:S02]  /*e580*/  LEA R6, P4, R14, R68.reuse, 0x2 ;  /* 0x000000440e067211 */ /* 0x080fe400078810ff */
[-C--:B------:R-:W-:Y:S01]  /*e590*/  LEA.HI.X.SX32 R9, R0, R69.reuse, 0x2, P6 ;  /* 0x0000004500097211 */ /* 0x080fe200030f16ff */
[C---:B------:R-:W-:Y:S01]  /*e5a0*/  IMAD R0, R3.reuse, 0x2, R10 ;  /* 0x0000000203007824 */ /* 0x040fe200078e020a */
[-C--:B------:R-:W-:Y:S02]  /*e5b0*/  LEA R4, P6, R10, R68.reuse, 0x2 ;  /* 0x000000440a047211 */ /* 0x080fe400078c10ff */
[-C--:B------:R-:W-:Y:S02]  /*e5c0*/  LEA.HI.X.SX32 R7, R14, R69.reuse, 0x2, P4 ;  /* 0x000000450e077211 */ /* 0x080fe400020f16ff */
[-C--:B------:R-:W-:Y:S01]  /*e5d0*/  LEA.HI.X.SX32 R5, R10, R69.reuse, 0x2, P6 ;  /* 0x000000450a057211 */ /* 0x080fe200030f16ff */
[C---:B-1----:R-:W-:Y:S01]  /*e5e0*/  IMAD R12, R3.reuse, 0x2, R0 ;  /* 0x00000002030c7824 */ /* 0x042fe200078e0200 */
[C---:B------:R-:W-:Y:S01]  /*e5f0*/  LEA R10, P6, R0.reuse, R68, 0x2 ;  /* 0x00000044000a7211 */ /* 0x040fe200078c10ff */
[----:B------:R1:W-:Y:S03]  /*e600*/  @P3 STG.E desc[UR38][R6.64], R19 ;  /* 0x0000001306003986 */ /* 0x0003e6000c101926 */
[----:B------:R-:W-:Y:S01]  /*e610*/  LEA.HI.X.SX32 R11, R0, R69, 0x2, P6 ;  /* 0x00000045000b7211 */ /* 0x000fe200030f16ff */
[----:B------:R-:W-:Y:S01]  /*e620*/  IMAD R0, R3, 0x2, R12 ;  /* 0x0000000203007824 */ /* 0x000fe200078e020c */
[----:B------:R-:W4:Y:S01]  /*e630*/  LDL.LU R14, [R1+0x150] ;  /* 0x00015000010e7983 */ /* 0x000f220000300800 */
[----:B------:R-:W-:-:S02]  /*e640*/  ISETP.LT.AND P5, PT, R34, UR15, !P0 ;  /* 0x0000000f22007c0c */ /* 0x000fc4000c7a1270 */
[----:B-----5:R-:W-:Y:S01]  /*e650*/  ISETP.LT.AND P4, PT, R33, UR15, !P0 ;  /* 0x0000000f21007c0c */ /* 0x020fe2000c781270 */
[----:B------:R5:W-:Y:S01]  /*e660*/  @P2 STG.E desc[UR38][R8.64], R20 ;  /* 0x0000001408002986 */ /* 0x000be2000c101926 */
[----:B-1----:R-:W-:-:S03]  /*e670*/  LEA R6, P6, R12, R68, 0x2 ;  /* 0x000000440c067211 */ /* 0x002fc600078c10ff */
[----:B------:R-:W4:Y:S01]  /*e680*/  LDL.LU R13, [R1+0x14c] ;  /* 0x00014c00010d7983 */ /* 0x000f220000300800 */
[----:B------:R-:W-:Y:S01]  /*e690*/  LEA.HI.X.SX32 R7, R12, R69, 0x2, P6 ;  /* 0x000000450c077211 */ /* 0x000fe200030f16ff */
[----:B------:R-:W-:Y:S01]  /*e6a0*/  IMAD R12, R3, 0x2, R0 ;  /* 0x00000002030c7824 */ /* 0x000fe200078e0200 */
[----:B------:R-:W-:Y:S01]  /*e6b0*/  ISETP.LT.AND P3, PT, R32, UR15, !P0 ;  /* 0x0000000f20007c0c */ /* 0x000fe2000c761270 */
[----:B------:R1:W-:Y:S01]  /*e6c0*/  @P1 STG.E desc[UR38][R4.64], R21 ;  /* 0x0000001504001986 */ /* 0x0003e2000c101926 */
[----:B-----5:R-:W-:-:S03]  /*e6d0*/  LEA R8, P6, R0, R68, 0x2 ;  /* 0x0000004400087211 */ /* 0x020fc600078c10ff */
[----:B------:R-:W5:Y:S01]  /*e6e0*/  LDL.LU R18, [R1+0x148] ;  /* 0x0001480001127983 */ /* 0x000f620000300800 */
[-C--:B------:R-:W-:Y:S02]  /*e6f0*/  LEA.HI.X.SX32 R9, R0, R69.reuse, 0x2, P6 ;  /* 0x0000004500097211 */ /* 0x080fe400030f16ff */
[C---:B-1----:R-:W-:Y:S01]  /*e700*/  LEA R4, P6, R12.reuse, R68, 0x2 ;  /* 0x000000440c047211 */ /* 0x042fe200078c10ff */
[----:B------:R1:W-:Y:S03]  /*e710*/  @P5 STG.E desc[UR38][R10.64], R22 ;  /* 0x000000160a005986 */ /* 0x0003e6000c101926 */
[----:B------:R-:W-:Y:S01]  /*e720*/  LEA.HI.X.SX32 R5, R12, R69, 0x2, P6 ;  /* 0x000000450c057211 */ /* 0x000fe200030f16ff */
[----:B------:R1:W-:Y:S04]  /*e730*/  @P4 STG.E desc[UR38][R6.64], R23 ;  /* 0x0000001706004986 */ /* 0x0003e8000c101926 */
[----:B------:R1:W-:Y:S01]  /*e740*/  @P3 STG.E desc[UR38][R8.64], R28 ;  /* 0x0000001c08003986 */ /* 0x0003e2000c101926 */
[----:B--2---:R-:W-:Y:S01]  /*e750*/  ISETP.LT.AND P2, PT, R27, UR15, !P0 ;  /* 0x0000000f1b007c0c */ /* 0x004fe2000c741270 */
[----:B------:R-:W-:-:S02]  /*e760*/  IMAD R0, R3, 0x2, R12 ;  /* 0x0000000203007824 */ /* 0x000fc400078e020c */
[----:B------:R-:W2:Y:S10]  /*e770*/  LDS.128 R20, [R2+UR10+0x800] ;  /* 0x0008000a02147984 */ /* 0x000eb40008000c00 */
[----:B------:R1:W-:Y:S01]  /*e780*/  @P2 STG.E desc[UR38][R4.64], R29 ;  /* 0x0000001d04002986 */ /* 0x0003e2000c101926 */
[----:B---3--:R-:W-:-:S03]  /*e790*/  ISETP.LT.AND P3, PT, R17, UR15, !P0 ;  /* 0x0000000f11007c0c */ /* 0x008fc6000c761270 */
[----:B------:R-:W3:Y:S01]  /*e7a0*/  LDL.LU R17, [R1+0x144] ;  /* 0x0001440001117983 */ /* 0x000ee20000300800 */
[----:B----4-:R-:W-:-:S03]  /*e7b0*/  ISETP.LT.AND P2, PT, R15, UR15, !P0 ;  /* 0x0000000f0f007c0c */ /* 0x010fc6000c741270 */
[----:B------:R-:W4:Y:S01]  /*e7c0*/  LDL.LU R15, [R1+0x13c] ;  /* 0x00013c00010f7983 */ /* 0x000f220000300800 */
[----:B------:R-:W-:Y:S01]  /*e7d0*/  ISETP.LT.AND P1, PT, R26, UR15, !P0 ;  /* 0x0000000f1a007c0c */ /* 0x000fe2000c721270 */
[----:B------:R-:W-:Y:S01]  /*e7e0*/  IMAD R12, R3, 0x2, R0 ;  /* 0x00000002030c7824 */ /* 0x000fe200078e0200 */
[CC--:B-1----:R-:W-:Y:S02]  /*e7f0*/  LEA R10, P6, R0.reuse, R68.reuse, 0x2 ;  /* 0x00000044000a7211 */ /* 0x0c2fe400078c10ff */
[----:B------:R-:W-:Y:S02]  /*e800*/  ISETP.LT.AND P5, PT, R25, UR15, !P0 ;  /* 0x0000000f19007c0c */ /* 0x000fe4000c7a1270 */
[----:B------:R-:W-:Y:S01]  /*e810*/  LEA.HI.X.SX32 R11, R0, R69, 0x2, P6 ;  /* 0x00000045000b7211 */ /* 0x000fe200030f16ff */
[----:B------:R-:W-:Y:S01]  /*e820*/  IMAD R0, R3, 0x2, R12 ;  /* 0x0000000203007824 */ /* 0x000fe200078e020c */
[----:B------:R-:W-:-:S04]  /*e830*/  LEA R6, P6, R12, R68, 0x2 ;  /* 0x000000440c067211 */ /* 0x000fc800078c10ff */
[-C--:B------:R-:W-:Y:S01]  /*e840*/  LEA.HI.X.SX32 R7, R12, R69.reuse, 0x2, P6 ;  /* 0x000000450c077211 */ /* 0x080fe200030f16ff */
[C---:B------:R-:W-:Y:S01]  /*e850*/  IMAD R12, R3.reuse, 0x2, R0 ;  /* 0x00000002030c7824 */ /* 0x040fe200078e0200 */
[-C--:B------:R-:W-:Y:S01]  /*e860*/  LEA R8, P6, R0, R68.reuse, 0x2 ;  /* 0x0000004400087211 */ /* 0x080fe200078c10ff */
[----:B------:R1:W-:Y:S01]  /*e870*/  @P1 STG.E desc[UR38][R10.64], R30 ;  /* 0x0000001e0a001986 */ /* 0x0003e2000c101926 */
[----:B------:R-:W-:Y:S02]  /*e880*/  ISETP.LT.AND P1, PT, R16, UR15, !P0 ;  /* 0x0000000f10007c0c */ /* 0x000fe4000c721270 */
[----:B------:R-:W-:Y:S01]  /*e890*/  LEA.HI.X.SX32 R9, R0, R69, 0x2, P6 ;  /* 0x0000004500097211 */ /* 0x000fe200030f16ff */
[----:B------:R1:W-:Y:S01]  /*e8a0*/  @P5 STG.E desc[UR38][R6.64], R31 ;  /* 0x0000001f06005986 */ /* 0x0003e2000c101926 */
[----:B------:R-:W-:Y:S01]  /*e8b0*/  LEA R4, P6, R12, R68, 0x2 ;  /* 0x000000440c047211 */ /* 0x000fe200078c10ff */
[----:B------:R-:W-:Y:S02]  /*e8c0*/  IMAD R0, R3, 0x2, R12 ;  /* 0x0000000203007824 */ /* 0x000fe400078e020c */
[----:B------:R-:W2:Y:S01]  /*e8d0*/  LDL.LU R16, [R1+0x138] ;  /* 0x0001380001107983 */ /* 0x000ea20000300800 */
[----:B------:R-:W-:-:S03]  /*e8e0*/  ISETP.LT.AND P5, PT, R14, UR15, !P0 ;  /* 0x0000000f0e007c0c */ /* 0x000fc6000c7a1270 */
[----:B------:R-:W2:Y:S01]  /*e8f0*/  LDL.LU R14, [R1+0x134] ;  /* 0x00013400010e7983 */ /* 0x000ea20000300800 */
[----:B------:R-:W-:Y:S02]  /*e900*/  ISETP.LT.AND P4, PT, R24, UR15, !P0 ;  /* 0x0000000f18007c0c */ /* 0x000fe4000c781270 */
[----:B------:R-:W-:Y:S01]  /*e910*/  LEA.HI.X.SX32 R5, R12, R69, 0x2, P6 ;  /* 0x000000450c057211 */ /* 0x000fe200030f16ff */
[----:B------:R-:W-:Y:S01]  /*e920*/  IMAD R12, R3, 0x2, R0 ;  /* 0x00000002030c7824 */ /* 0x000fe200078e0200 */
[----:B-1----:R-:W-:-:S04]  /*e930*/  LEA R10, P6, R0, R68, 0x2 ;  /* 0x00000044000a7211 */ /* 0x002fc800078c10ff */
[----:B------:R-:W-:Y:S02]  /*e940*/  LEA.HI.X.SX32 R11, R0, R69, 0x2, P6 ;  /* 0x00000045000b7211 */ /* 0x000fe400030f16ff */
[----:B------:R-:W-:-:S04]  /*e950*/  LEA R6, P6, R12, R68, 0x2 ;  /* 0x000000440c067211 */ /* 0x000fc800078c10ff */
[----:B------:R-:W-:Y:S01]  /*e960*/  LEA.HI.X.SX32 R7, R12, R69, 0x2, P6 ;  /* 0x000000450c077211 */ /* 0x000fe200030f16ff */
[----:B------:R1:W-:Y:S01]  /*e970*/  @P4 STG.E desc[UR38][R8.64], R36 ;  /* 0x0000002408004986 */ /* 0x0003e2000c101926 */
[----:B------:R-:W-:-:S03]  /*e980*/  ISETP.LT.AND P4, PT, R13, UR15, !P0 ;  /* 0x0000000f0d007c0c */ /* 0x000fc6000c781270 */
[----:B------:R1:W-:Y:S01]  /*e990*/  @P3 STG.E desc[UR38][R4.64], R37 ;  /* 0x0000002504003986 */ /* 0x0003e2000c101926 */
[----:B-----5:R-:W-:-:S03]  /*e9a0*/  ISETP.LT.AND P3, PT, R18, UR15, !P0 ;  /* 0x0000000f12007c0c */ /* 0x020fc6000c761270 */
[----:B------:R-:W5:Y:S04]  /*e9b0*/  LDL.LU R13, [R1+0x130] ;  /* 0x00013000010d7983 */ /* 0x000f680000300800 */
[----:B------:R1:W-:Y:S04]  /*e9c0*/  @P2 STG.E desc[UR38][R10.64], R38 ;  /* 0x000000260a002986 */ /* 0x0003e8000c101926 */
[----:B------:R-:W5:Y:S04]  /*e9d0*/  LDL.LU R18, [R1+0x12c] ;  /* 0x00012c0001127983 */ /* 0x000f680000300800 */
[----:B------:R1:W-:Y:S01]  /*e9e0*/  @P1 STG.E desc[UR38][R6.64], R39 ;  /* 0x0000002706001986 */ /* 0x0003e2000c101926 */
[----:B---3--:R-:W-:-:S03]  /*e9f0*/  ISETP.LT.AND P2, PT, R17, UR15, !P0 ;  /* 0x0000000f11007c0c */ /* 0x008fc6000c741270 */
[----:B------:R-:W3:Y:S01]  /*ea00*/  LDL.LU R17, [R1+0x128] ;  /* 0x0001280001117983 */ /* 0x000ee20000300800 */
[----:B----4-:R-:W-:-:S03]  /*ea10*/  ISETP.LT.AND P1, PT, R15, UR15, !P0 ;  /* 0x0000000f0f007c0c */ /* 0x010fc6000c721270 */
[----:B------:R-:W4:Y:S01]  /*ea20*/  LDL.LU R15, [R1+0x124] ;  /* 0x00012400010f7983 */ /* 0x000f220000300800 */
[----:B------:R-:W-:-:S04]  /*ea30*/  IMAD R0, R3, 0x2, R12 ;  /* 0x0000000203007824 */ /* 0x000fc800078e020c */
[----:B------:R-:W-:Y:S01]  /*ea40*/  IMAD R12, R3, 0x2, R0 ;  /* 0x00000002030c7824 */ /* 0x000fe200078e0200 */
[----:B-1----:R-:W-:-:S04]  /*ea50*/  LEA R8, P6, R0, R68, 0x2 ;  /* 0x0000004400087211 */ /* 0x002fc800078c10ff */
[----:B------:R-:W-:Y:S01]  /*ea60*/  LEA.HI.X.SX32 R9, R0, R69, 0x2, P6 ;  /* 0x0000004500097211 */ /* 0x000fe200030f16ff */
[----:B------:R-:W-:Y:S01]  /*ea70*/  IMAD R0, R3, 0x2, R12 ;  /* 0x0000000203007824 */ /* 0x000fe200078e020c */
[----:B------:R-:W-:-:S04]  /*ea80*/  LEA R4, P6, R12, R68, 0x2 ;  /* 0x000000440c047211 */ /* 0x000fc800078c10ff */
[----:B------:R-:W-:Y:S01]  /*ea90*/  LEA.HI.X.SX32 R5, R12, R69, 0x2, P6 ;  /* 0x000000450c057211 */ /* 0x000fe200030f16ff */
[----:B------:R-:W-:Y:S01]  /*eaa0*/  IMAD R12, R3, 0x2, R0 ;  /* 0x00000002030c7824 */ /* 0x000fe200078e0200 */
[----:B------:R-:W-:Y:S01]  /*eab0*/  LEA R10, P6, R0, R68, 0x2 ;  /* 0x00000044000a7211 */ /* 0x000fe200078c10ff */
[----:B------:R1:W-:Y:S01]  /*eac0*/  @P5 STG.E desc[UR38][R8.64], R44 ;  /* 0x0000002c08005986 */ /* 0x0003e2000c101926 */
[----:B--2---:R-:W-:-:S03]  /*ead0*/  ISETP.LT.AND P5, PT, R16, UR15, !P0 ;  /* 0x0000000f10007c0c */ /* 0x004fc6000c7a1270 */
[----:B------:R2:W-:Y:S01]  /*eae0*/  @P4 STG.E desc[UR38][R4.64], R45 ;  /* 0x0000002d04004986 */ /* 0x0005e2000c101926 */
[----:B------:R-:W-:Y:S01]  /*eaf0*/  LEA.HI.X.SX32 R11, R0, R69, 0x2, P6 ;  /* 0x00000045000b7211 */ /* 0x000fe200030f16ff */
[----:B------:R-:W-:Y:S01]  /*eb00*/  IMAD R0, R3, 0x2, R12 ;  /* 0x0000000203007824 */ /* 0x000fe200078e020c */
[----:B------:R-:W-:Y:S01]  /*eb10*/  LEA R6, P6, R12, R68, 0x2 ;  /* 0x000000440c067211 */ /* 0x000fe200078c10ff */
[----:B------:R-:W4:Y:S01]  /*eb20*/  LDL.LU R16, [R1+0x120] ;  /* 0x0001200001107983 */ /* 0x000f220000300800 */
[----:B------:R-:W-:-:S03]  /*eb30*/  ISETP.LT.AND P4, PT, R14, UR15, !P0 ;  /* 0x0000000f0e007c0c */ /* 0x000fc6000c781270 */
[----:B------:R-:W4:Y:S01]  /*eb40*/  LDL.LU R14, [R1+0x11c] ;  /* 0x00011c00010e7983 */ /* 0x000f220000300800 */
[----:B------:R-:W-:Y:S01]  /*eb50*/  LEA.HI.X.SX32 R7, R12, R69, 0x2, P6 ;  /* 0x000000450c077211 */ /* 0x000fe200030f16ff */
[----:B------:R-:W-:Y:S01]  /*eb60*/  IMAD R12, R3, 0x2, R0 ;  /* 0x00000002030c7824 */ /* 0x000fe200078e0200 */
[----:B-1----:R-:W-:-:S04]  /*eb70*/  LEA R8, P6, R0, R68, 0x2 ;  /* 0x0000004400087211 */ /* 0x002fc800078c10ff */
[-C--:B------:R-:W-:Y:S02]  /*eb80*/  LEA.HI.X.SX32 R9, R0, R69.reuse, 0x2, P6 ;  /* 0x0000004500097211 */ /* 0x080fe400030f16ff */
[C---:B--2---:R-:W-:Y:S01]  /*eb90*/  LEA R4, P6, R12.reuse, R68, 0x2 ;  /* 0x000000440c047211 */ /* 0x044fe200078c10ff */
[----:B------:R1:W-:Y:S03]  /*eba0*/  @P3 STG.E desc[UR38][R10.64], R46 ;  /* 0x0000002e0a003986 */ /* 0x0003e6000c101926 */
[----:B------:R-:W-:Y:S01]  /*ebb0*/  LEA.HI.X.SX32 R5, R12, R69, 0x2, P6 ;  /* 0x000000450c057211 */ /* 0x000fe200030f16ff */
[----:B------:R2:W-:Y:S04]  /*ebc0*/  @P2 STG.E desc[UR38][R6.64], R47 ;  /* 0x0000002f06002986 */ /* 0x0005e8000c101926 */
[----:B------:R1:W-:Y:S01]  /*ebd0*/  @P1 STG.E desc[UR38][R8.64], R56 ;  /* 0x0000003808001986 */ /* 0x0003e2000c101926 */
[----:B-----5:R-:W-:-:S03]  /*ebe0*/  ISETP.LT.AND P3, PT, R13, UR15, !P0 ;  /* 0x0000000f0d007c0c */ /* 0x020fc6000c761270 */
        /* <DEDUP_REMOVED lines=11> */
[----:B--2---:R-:W-:-:S04]  /*eca0*/  LEA R6, P6, R12, R68, 0x2 ;  /* 0x000000440c067211 */ /* 0x004fc800078c10ff */
[-C--:B------:R-:W-:Y:S01]  /*ecb0*/  LEA.HI.X.SX32 R7, R12, R69.reuse, 0x2, P6 ;  /* 0x000000450c077211 */ /* 0x080fe200030f16ff */
[C---:B------:R-:W-:Y:S01]  /*ecc0*/  IMAD R12, R3.reuse, 0x2, R0 ;  /* 0x00000002030c7824 */ /* 0x040fe200078e0200 */
[-C--:B------:R-:W-:Y:S02]  /*ecd0*/  LEA R8, P6, R0, R68.reuse, 0x2 ;  /* 0x0000004400087211 */ /* 0x080fe400078c10ff */
[----:B------:R-:W-:Y:S02]  /*ece0*/  ISETP.LT.AND P2, PT, R18, UR15, !P0 ;  /* 0x0000000f12007c0c */ /* 0x000fe4000c741270 */
[----:B------:R-:W-:Y:S01]  /*ecf0*/  LEA.HI.X.SX32 R9, R0, R69, 0x2, P6 ;  /* 0x0000004500097211 */ /* 0x000fe200030f16ff */
[----:B------:R-:W-:Y:S01]  /*ed00*/  IMAD R0, R3, 0x2, R12 ;  /* 0x0000000203007824 */ /* 0x000fe200078e020c */
[----:B------:R1:W-:Y:S01]  /*ed10*/  @P4 STG.E desc[UR38][R10.64], R58 ;  /* 0x0000003a0a004986 */ /* 0x0003e2000c101926 */
[----:B------:R-:W-:-:S03]  /*ed20*/  LEA R4, P6, R12, R68, 0x2 ;  /* 0x000000440c047211 */ /* 0x000fc600078c10ff */
[----:B------:R2:W-:Y:S01]  /*ed30*/  @P3 STG.E desc[UR38][R6.64], R59 ;  /* 0x0000003b06003986 */ /* 0x0005e2000c101926 */
[----:B------:R-:W-:Y:S01]  /*ed40*/  ISETP.LT.AND P3, PT, R14, UR15, !P0 ;  /* 0x0000000f0e007c0c */ /* 0x000fe2000c761270 */
[C---:B------:R-:W-:Y:S01]  /*ed50*/  IMAD R14, R3.reuse, 0x2, R0 ;  /* 0x00000002030e7824 */ /* 0x040fe200078e0200 */
[----:B------:R-:W-:Y:S02]  /*ed60*/  LEA.HI.X.SX32 R5, R12, R69, 0x2, P6 ;  /* 0x000000450c057211 */ /* 0x000fe400030f16ff */
[----:B------:R-:W-:Y:S01]  /*ed70*/  ISETP.LT.AND P4, PT, R16, UR15, !P0 ;  /* 0x0000000f10007c0c */ /* 0x000fe2000c781270 */
[C---:B------:R-:W-:Y:S01]  /*ed80*/  IMAD R16, R3.reuse, 0x2, R14 ;  /* 0x0000000203107824 */ /* 0x040fe200078e020e */
[----:B------:R5:W-:Y:S01]  /*ed90*/  @P2 STG.E desc[UR38][R8.64], R64 ;  /* 0x0000004008002986 */ /* 0x000be2000c101926 */
[-C--:B-1----:R-:W-:Y:S02]  /*eda0*/  LEA R10, P6, R0, R68.reuse, 0x2 ;  /* 0x00000044000a7211 */ /* 0x082fe400078c10ff */
[----:B------:R-:W-:Y:S01]  /*edb0*/  IMAD R18, R3, 0x2, R16 ;  /* 0x0000000203127824 */ /* 0x000fe200078e0210 */
[----:B------:R1:W-:Y:S01]  /*edc0*/  @P1 STG.E desc[UR38][R4.64], R65 ;  /* 0x0000004104001986 */ /* 0x0003e2000c101926 */
[----:B--2---:R-:W-:-:S02]  /*edd0*/  LEA R6, P1, R14, R68, 0x2 ;  /* 0x000000440e067211 */ /* 0x004fc400078210ff */
[-C--:B------:R-:W-:Y:S01]  /*ede0*/  LEA.HI.X.SX32 R11, R0, R69.reuse, 0x2, P6 ;  /* 0x00000045000b7211 */ /* 0x080fe200030f16ff */
[C---:B------:R-:W-:Y:S01]  /*edf0*/  IMAD R0, R3.reuse, 0x2, R18 ;  /* 0x0000000203007824 */ /* 0x040fe200078e0212 */
[-C--:B------:R-:W-:Y:S02]  /*ee00*/  LEA.HI.X.SX32 R7, R14, R69.reuse, 0x2, P1 ;  /* 0x000000450e077211 */ /* 0x080fe400008f16ff */
[-C--:B------:R-:W-:Y:S02]  /*ee10*/  LEA R12, P6, R16, R68.reuse, 0x2 ;  /* 0x00000044100c7211 */ /* 0x080fe400078c10ff */
[----:B------:R-:W-:Y:S01]  /*ee20*/  LEA R2, P1, R18, R68, 0x2 ;  /* 0x0000004412027211 */ /* 0x000fe200078210ff */
[----:B------:R-:W-:Y:S01]  /*ee30*/  IMAD R14, R3, 0x2, R0 ;  /* 0x00000002030e7824 */ /* 0x000fe200078e0200 */
[----:B-----5:R-:W-:Y:S02]  /*ee40*/  ISETP.LT.AND P2, PT, R13, UR15, !P0 ;  /* 0x0000000f0d007c0c */ /* 0x020fe4000c741270 */
[----:B------:R-:W-:-:S02]  /*ee50*/  LEA.HI.X.SX32 R13, R16, R69, 0x2, P6 ;  /* 0x00000045100d7211 */ /* 0x000fc400030f16ff */
[----:B------:R-:W-:Y:S02]  /*ee60*/  LEA.HI.X.SX32 R3, R18, R69, 0x2, P1 ;  /* 0x0000004512037211 */ /* 0x000fe400008f16ff */
[----:B------:R-:W-:-:S04]  /*ee70*/  LEA R8, P6, R0, R68, 0x2 ;  /* 0x0000004400087211 */ /* 0x000fc800078c10ff */
[-C--:B------:R-:W-:Y:S02]  /*ee80*/  LEA.HI.X.SX32 R9, R0, R69.reuse, 0x2, P6 ;  /* 0x0000004500097211 */ /* 0x080fe400030f16ff */
[C---:B------:R-:W-:Y:S01]  /*ee90*/  LEA R68, P6, R14.reuse, R68, 0x2 ;  /* 0x000000440e447211 */ /* 0x040fe200078c10ff */
[----:B------:R1:W-:Y:S03]  /*eea0*/  @P5 STG.E desc[UR38][R10.64], R66 ;  /* 0x000000420a005986 */ /* 0x0003e6000c101926 */
[----:B------:R-:W-:Y:S01]  /*eeb0*/  LEA.HI.X.SX32 R69, R14, R69, 0x2, P6 ;  /* 0x000000450e457211 */ /* 0x000fe200030f16ff */
[----:B------:R1:W-:Y:S04]  /*eec0*/  @P4 STG.E desc[UR38][R6.64], R67 ;  /* 0x0000004306004986 */ /* 0x0003e8000c101926 */
[----:B------:R1:W-:Y:S04]  /*eed0*/  @P3 STG.E desc[UR38][R12.64], R20 ;  /* 0x000000140c003986 */ /* 0x0003e8000c101926 */
[----:B------:R1:W-:Y:S01]  /*eee0*/  @P2 STG.E desc[UR38][R2.64], R21 ;  /* 0x0000001502002986 */ /* 0x0003e2000c101926 */
[----:B---3--:R-:W-:-:S02]  /*eef0*/  ISETP.LT.AND P1, PT, R17, UR15, !P0 ;  /* 0x0000000f11007c0c */ /* 0x008fc4000c721270 */
[----:B----4-:R-:W-:-:S11]  /*ef00*/  ISETP.LT.AND P0, PT, R15, UR15, !P0 ;  /* 0x0000000f0f007c0c */ /* 0x010fd6000c701270 */
[----:B------:R1:W-:Y:S04]  /*ef10*/  @P1 STG.E desc[UR38][R8.64], R22 ;  /* 0x0000001608001986 */ /* 0x0003e8000c101926 */
[----:B------:R1:W-:Y:S01]  /*ef20*/  @P0 STG.E desc[UR38][R68.64], R23 ;  /* 0x0000001744000986 */ /* 0x0003e2000c101926 */
[----:B------:R-:W-:Y:S06]  /*ef30*/  BAR.SYNC.DEFER_BLOCKING 0x0 ;  /* 0x0000000000007b1d */ /* 0x000fec0000010000 */
[----:B------:R-:W-:Y:S05]  /*ef40*/  BRA.U UP0, `(.L_x_13) ;  /* 0x0000000100a07547 */ /* 0x000fea000b800000 */
[----:B------:R-:W2:Y:S01]  /*ef50*/  S2UR UR5, SR_CgaCtaId ;  /* 0x00000000000579c3 */ /* 0x000ea20000008800 */
[----:B------:R-:W-:Y:S01]  /*ef60*/  NOP ;  /* 0x0000000000007918 */ /* 0x000fe20000000000 */
[----:B------:R-:W-:Y:S01]  /*ef70*/  UMOV UR4, 0x50 ;  /* 0x0000005000047882 */ /* 0x000fe20000000000 */
[----:B------:R-:W-:Y:S02]  /*ef80*/  IMAD.U32 R0, RZ, RZ, UR11 ;  /* 0x0000000bff007e24 */ /* 0x000fe4000f8e00ff */
[----:B-1----:R-:W-:Y:S02]  /*ef90*/  IMAD.MOV.U32 R3, RZ, RZ, 0xf ;  /* 0x0000000fff037424 */ /* 0x002fe400078e00ff */
[----:B------:R-:W-:Y:S01]  /*efa0*/  IMAD.MOV.U32 R7, RZ, RZ, 0x1 ;  /* 0x00000001ff077424 */ /* 0x000fe200078e00ff */
[----:B------:R-:W-:-:S04]  /*efb0*/  LOP3.LUT R0, R0, 0xffff, RZ, 0xc0, !PT ;  /* 0x0000ffff00007812 */ /* 0x000fc800078ec0ff */
[----:B------:R-:W-:-:S05]  /*efc0*/  SHF.R.U32.HI R0, RZ, 0x5, R0 ;  /* 0x00000005ff007819 */ /* 0x000fca0000011600 */
[----:B------:R-:W-:Y:S01]  /*efd0*/  VIADD R2, R0, 0x10 ;  /* 0x0000001000027836 */ /* 0x000fe20000000000 */
[----:B------:R-:W-:Y:S01]  /*efe0*/  SHF.L.U32 R0, R3, R0, RZ ;  /* 0x0000000003007219 */ /* 0x000fe200000006ff */
[----:B--2---:R-:W-:-:S03]  /*eff0*/  ULEA UR6, UR5, UR4, 0x18 ;  /* 0x0000000405067291 */ /* 0x004fc6000f8ec0ff */
[----:B------:R-:W-:-:S04]  /*f000*/  SHF.L.U32 R3, R7, R2, RZ ;  /* 0x0000000207037219 */ /* 0x000fc800000006ff */
[----:B------:R-:W-:Y:S02]  /*f010*/  LOP3.LUT R0, R3, R0, RZ, 0xfc, !PT ;  /* 0x0000000003007212 */ /* 0x000fe400078efcff */
[----:B------:R-:W1:Y:S02]  /*f020*/  LDS R5, [UR6] ;  /* 0x00000006ff057984 */ /* 0x000e640008000800 */
[C---:B------:R-:W-:Y:S02]  /*f030*/  LOP3.LUT R2, R0.reuse, 0xffff, RZ, 0xc0, !PT ;  /* 0x0000ffff00027812 */ /* 0x040fe400078ec0ff */
[----:B-1----:R-:W-:-:S04]  /*f040*/  LOP3.LUT R3, R0, 0xffff, R5, 0x80, !PT ;  /* 0x0000ffff00037812 */ /* 0x002fc800078e8005 */
[----:B------:R-:W-:-:S13]  /*f050*/  ISETP.NE.AND P0, PT, R3, R2, PT ;  /* 0x000000020300720c */ /* 0x000fda0003f05270 */
[----:B------:R-:W-:Y:S05]  /*f060*/  @P0 BRA `(.L_x_14) ;  /* 0x0000000000500947 */ /* 0x000fea0003800000 */
[----:B------:R-:W-:Y:S02]  /*f070*/  SHF.R.U32.HI R5, RZ, 0x10, R5 ;  /* 0x00000010ff057819 */ /* 0x000fe40000011605 */
[----:B------:R-:W-:-:S04]  /*f080*/  SHF.R.U32.HI R2, RZ, 0x10, R0 ;  /* 0x00000010ff027819 */ /* 0x000fc80000011600 */
[----:B------:R-:W-:-:S04]  /*f090*/  LOP3.LUT R5, R5, R2, RZ, 0xc0, !PT ;  /* 0x0000000205057212 */ /* 0x000fc800078ec0ff */
[----:B------:R-:W-:-:S13]  /*f0a0*/  ISETP.NE.AND P0, PT, R5, R2, PT ;  /* 0x000000020500720c */ /* 0x000fda0003f05270 */
[----:B------:R-:W-:Y:S05]  /*f0b0*/  @P0 BRA `(.L_x_15) ;  /* 0x0000000000300947 */ /* 0x000fea0003800000 */
[----:B------:R-:W-:Y:S01]  /*f0c0*/  R2UR UR4, R0 ;  /* 0x00000000000472ca */ /* 0x000fe200000e0000 */
[----:B------:R-:W-:Y:S01]  /*f0d0*/  VOTEU.ANY UR5, UPT, PT ;  /* 0x0000000000057886 */ /* 0x000fe200038e0100 */
[----:B------:R-:W1:Y:S01]  /*f0e0*/  S2R R0, SR_LANEID ;  /* 0x0000000000007919 */ /* 0x000e620000000000 */
[----:B------:R-:W-:-:S10]  /*f0f0*/  UFLO.U32 UR5, UR5 ;  /* 0x00000005000572bd */ /* 0x000fd400080e0000 */
[----:B------:R-:W-:-:S06]  /*f100*/  ULOP3.LUT UR4, URZ, UR4, URZ, 0x33, !UPT ;  /* 0x00000004ff047292 */ /* 0x000fcc000f8e33ff */
[----:B------:R-:W-:-:S04]  /*f110*/  IMAD.U32 R2, RZ, RZ, UR4 ;  /* 0x00000004ff027e24 */ /* 0x000fc8000f8e00ff */
[----:B------:R-:W2:Y:S02]  /*f120*/  REDUX UR7, R2 ;  /* 0x00000000020773c4 */ /* 0x000ea40000000000 */
[----:B------:R3:W-:Y:S01]  /*f130*/  UTCATOMSWS.AND URZ, UR4 ;  /* 0x0000000400ff79e3 */ /* 0x0007e20008000000 */
[----:B-1----:R-:W-:Y:S01]  /*f140*/  ISETP.EQ.U32.AND P0, PT, R0, UR5, PT ;  /* 0x0000000500007c0c */ /* 0x002fe2000bf02070 */
[----:B--2---:R-:W-:-:S12]  /*f150*/  IMAD.U32 R0, RZ, RZ, UR7 ;  /* 0x00000007ff007e24 */ /* 0x004fd8000f8e00ff */
[----:B------:R3:W-:Y:S01]  /*f160*/  @P0 ATOMS.AND RZ, [UR6], R0 ;  /* 0x00000000ffff098c */ /* 0x0007e2000a800006 */
[----:B------:R-:W-:Y:S05]  /*f170*/  BRA `(.L_x_13) ;  /* 0x0000000000147947 */ /* 0x000fea0003800000 */
.L_x_15:
[----:B------:R-:W-:-:S07]  /*f180*/  MOV R2, 0xf1a0 ;  /* 0x0000f1a000027802 */ /* 0x000fce0000000f00 */
[----:B------:R-:W-:Y:S05]  /*f190*/  CALL.REL.NOINC `($__internal_0_$__cuda_sm10x_tcgen05_guardrail_trap_col_being_dealloced_not_returned_by_alloc) ;  /* 0x00000000002c7944 */ /* 0x000fea0003c00000 */
[----:B------:R-:W-:Y:S05]  /*f1a0*/  BRA `(.L_x_13) ;  /* 0x0000000000087947 */ /* 0x000fea0003800000 */
.L_x_14:
[----:B------:R-:W-:-:S07]  /*f1b0*/  MOV R2, 0xf1d0 ;  /* 0x0000f1d000027802 */ /* 0x000fce0000000f00 */
[----:B------:R-:W-:Y:S05]  /*f1c0*/  CALL.REL.NOINC `($__internal_2_$__cuda_sm10x_tcgen05_guardrail_trap_unallocated_columns_being_dealloced) ;  /* 0x0000000000387944 */ /* 0x000fea0003c00000 */
.L_x_13:
[----:B------:R-:W-:Y:S01]  /*f1d0*/  NOP ;  /* 0x0000000000007918 */ /* 0x000fe20000000000 */
[----:B---3--:R-:W-:Y:S05]  /*f1e0*/  EXIT ;  /* 0x000000000000794d */ /* 0x008fea0003800000 */
.L_x_9:
[----:B------:R-:W1:Y:S02]  /*f1f0*/  SYNCS.PHASECHK.TRANS64.TRYWAIT P0, [UR19], R127 ;  /* 0x0000007fff0075a7 */ /* 0x000e640008001113 */
[----:B-1----:R-:W-:Y:S05]  /*f200*/  @!P0 BRA `(.L_x_9) ;  /* 0xfffffffc00f88947 */ /* 0x002fea000383ffff */
[----:B------:R-:W-:Y:S05]  /*f210*/  BRA `(.L_x_16) ;  /* 0xffffffb4001c7947 */ /* 0x000fea000383ffff */
.L_x_12:
[----:B------:R-:W2:Y:S02]  /*f220*/  SYNCS.PHASECHK.TRANS64.TRYWAIT P0, [UR13], R0 ;  /* 0x00000000ff0075a7 */ /* 0x000ea4000800110d */
[----:B--2---:R-:W-:Y:S05]  /*f230*/  @!P0 BRA `(.L_x_12) ;  /* 0xfffffffc00f88947 */ /* 0x004fea000383ffff */
[----:B------:R-:W-:Y:S05]  /*f240*/  BRA `(.L_x_11) ;  /* 0xffffffdc00187947 */ /* 0x000fea000383ffff */
        .weak           $__internal_0_$__cuda_sm10x_tcgen05_guardrail_trap_col_being_dealloced_not_returned_by_alloc
        .type           $__internal_0_$__cuda_sm10x_tcgen05_guardrail_trap_col_being_dealloced_not_returned_by_alloc,@function
        .size           $__internal_0_$__cuda_sm10x_tcgen05_guardrail_trap_col_being_dealloced_not_returned_by_alloc,($__internal_1_$__cuda_sm10x_tcgen05_guardrail_trap_phase_invalid_during_alloc - $__internal_0_$__cuda_sm10x_tcgen05_guardrail_trap_col_being_dealloced_not_returned_by_alloc)
$__internal_0_$__cuda_sm10x_tcgen05_guardrail_trap_col_being_dealloced_not_returned_by_alloc:
[----:B------:R-:W-:Y:S05]  /*f250*/  BPT.TRAP 0x1 ;  /* 0x000000040000795c */ /* 0x000fea0000300000 */
[----:B------:R-:W-:-:S04]  /*f260*/  IMAD.MOV.U32 R3, RZ, RZ, 0x0 ;  /* 0x00000000ff037424 */ /* 0x000fc800078e00ff */
[----:B------:R-:W-:Y:S05]  /*f270*/  RET.REL.NODEC R2 `(matmul_kernel) ;  /* 0xffffff0c02607950 */ /* 0x000fea0003c3ffff */
        .weak           $__internal_1_$__cuda_sm10x_tcgen05_guardrail_trap_phase_invalid_during_alloc
        .type           $__internal_1_$__cuda_sm10x_tcgen05_guardrail_trap_phase_invalid_during_alloc,@function
        .size           $__internal_1_$__cuda_sm10x_tcgen05_guardrail_trap_phase_invalid_during_alloc,($__internal_2_$__cuda_sm10x_tcgen05_guardrail_trap_unallocated_columns_being_dealloced - $__internal_1_$__cuda_sm10x_tcgen05_guardrail_trap_phase_invalid_during_alloc)
$__internal_1_$__cuda_sm10x_tcgen05_guardrail_trap_phase_invalid_during_alloc:
[----:B------:R-:W-:Y:S05]  /*f280*/  BPT.TRAP 0x1 ;  /* 0x000000040000795c */ /* 0x000fea0000300000 */
[----:B------:R-:W-:-:S04]  /*f290*/  IMAD.MOV.U32 R3, RZ, RZ, 0x0 ;  /* 0x00000000ff037424 */ /* 0x000fc800078e00ff */
[----:B------:R-:W-:Y:S05]  /*f2a0*/  RET.REL.NODEC R2 `(matmul_kernel) ;  /* 0xffffff0c02547950 */ /* 0x000fea0003c3ffff */
        .weak           $__internal_2_$__cuda_sm10x_tcgen05_guardrail_trap_unallocated_columns_being_dealloced
        .type           $__internal_2_$__cuda_sm10x_tcgen05_guardrail_trap_unallocated_columns_being_dealloced,@function
        .size           $__internal_2_$__cuda_sm10x_tcgen05_guardrail_trap_unallocated_columns_being_dealloced,(.L_x_20 - $__internal_2_$__cuda_sm10x_tcgen05_guardrail_trap_unallocated_columns_being_dealloced)
$__internal_2_$__cuda_sm10x_tcgen05_guardrail_trap_unallocated_columns_being_dealloced:
[----:B------:R-:W-:Y:S05]  /*f2b0*/  BPT.TRAP 0x1 ;  /* 0x000000040000795c */ /* 0x000fea0000300000 */
[----:B------:R-:W-:-:S04]  /*f2c0*/  IMAD.MOV.U32 R3, RZ, RZ, 0x0 ;  /* 0x00000000ff037424 */ /* 0x000fc800078e00ff */
[----:B------:R-:W-:Y:S05]  /*f2d0*/  RET.REL.NODEC R2 `(matmul_kernel) ;  /* 0xffffff0c02487950 */ /* 0x000fea0003c3ffff */
.L_x_17:
[----:B------:R-:W-:-:S00]  /*f2e0*/  BRA `(.L_x_17) ;  /* 0xfffffffc00fc7947 */ /* 0x000fc0000383ffff */
[----:B------:R-:W-:-:S00]  /*f2f0*/  NOP ;  /* 0x0000000000007918 */ /* 0x000fc00000000000 */
        /* <DEDUP_REMOVED lines=8> */
.L_x_20:


//--------------------- .nv.shared.matmul_kernel  --------------------------
	.section	.nv.shared.matmul_kernel,"aw",@nobits
	.sectionflags	@""
	.align	16
	.zero		1024


//--------------------- .nv.shared.reserved.0     --------------------------
	.section	.nv.shared.reserved.0,"aw",@nobits
	.align	8
	.weak		__nv_reservedSMEM_offset_0_alias
	.size		__nv_reservedSMEM_offset_0_alias, 0, 64
	.other		__nv_reservedSMEM_offset_0_alias,@"STO_CUDA_RESERVED_SHARED STV_DEFAULT"
__nv_reservedSMEM_offset_0_alias:
	.zero		0
.nv.shared.reserved.0:
	.zero		64
	.weak		__nv_reservedSMEM_allocation_phase
	.type		__nv_reservedSMEM_allocation_phase,@object
	.size		__nv_reservedSMEM_allocation_phase,(.L_0 - __nv_reservedSMEM_allocation_phase)
__nv_reservedSMEM_allocation_phase:
	.zero		1
.L_0:
	.zero		7
	.weak		__nv_reservedSMEM_devtool_atexit_pc
	.type		__nv_reservedSMEM_devtool_atexit_pc,@object
	.size		__nv_reservedSMEM_devtool_atexit_pc,(__nv_reservedSMEM_allocation_mask - __nv_reservedSMEM_devtool_atexit_pc)
__nv_reservedSMEM_devtool_atexit_pc:
	.zero		8
	.weak		__nv_reservedSMEM_allocation_mask
	.type		__nv_reservedSMEM_allocation_mask,@object
	.size		__nv_reservedSMEM_allocation_mask,(.L_2 - __nv_reservedSMEM_allocation_mask)
__nv_reservedSMEM_allocation_mask:
	.zero		4
.L_2:


//--------------------- .nv.constant0.matmul_kernel --------------------------
	.section	.nv.constant0.matmul_kernel,"a",@progbits
	.sectionflags	@""
	.align	4
.nv.constant0.matmul_kernel:
	.zero		976


//--------------------- SYMBOLS --------------------------

	.type		.nv.reservedSmem.offset0,@object
	.size		.nv.reservedSmem.offset0,0x4
	.type		.nv.reservedSmem.cap,@object
	.size		.nv.reservedSmem.cap,0x4
